//
// Generated by NVIDIA NVVM Compiler
//
// Compiler Build ID: CL-36424714
// Cuda compilation tools, release 13.0, V13.0.88
// Based on NVVM 20.0.0
//

.version 9.0
.target sm_100
.address_size 64

	// .globl	_Z6simplePfiiffiS_

.visible .entry _Z6simplePfiiffiS_(
	.param .u64 .ptr .align 1 _Z6simplePfiiffiS__param_0,
	.param .u32 _Z6simplePfiiffiS__param_1,
	.param .u32 _Z6simplePfiiffiS__param_2,
	.param .f32 _Z6simplePfiiffiS__param_3,
	.param .f32 _Z6simplePfiiffiS__param_4,
	.param .u32 _Z6simplePfiiffiS__param_5,
	.param .u64 .ptr .align 1 _Z6simplePfiiffiS__param_6
)
{
	.reg .pred 	%p<8>;
	.reg .b32 	%r<27>;
	.reg .b32 	%f<15>;
	.reg .b64 	%rd<18>;
	.reg .b64 	%fd<9>;

	ld.param.u64 	%rd3, [_Z6simplePfiiffiS__param_0];
	ld.param.u32 	%r10, [_Z6simplePfiiffiS__param_1];
	ld.param.u32 	%r11, [_Z6simplePfiiffiS__param_2];
	ld.param.f32 	%f1, [_Z6simplePfiiffiS__param_3];
	ld.param.u64 	%rd4, [_Z6simplePfiiffiS__param_6];
	mul.lo.s32 	%r12, %r11, %r10;
	mov.u32 	%r13, %nctaid.x;
	div.u32 	%r14, %r12, %r13;
	mov.u32 	%r15, %ctaid.x;
	mul.lo.s32 	%r16, %r14, %r15;
	mov.u32 	%r17, %tid.x;
	add.s32 	%r26, %r16, %r17;
	add.s32 	%r2, %r16, %r14;
	setp.ge.u32 	%p1, %r26, %r2;
	@%p1 bra 	$L__BB0_5;
	cvta.to.global.u64 	%rd1, %rd3;
	add.s32 	%r3, %r11, -1;
	add.s32 	%r4, %r10, -1;
	cvt.f64.f32 	%fd3, %f1;
	mul.f64 	%fd1, %fd3, 0d3FD0000000000000;
	mov.f64 	%fd4, 0d3FF0000000000000;
	sub.f64 	%fd2, %fd4, %fd3;
	mov.u32 	%r5, %ntid.x;
	cvta.to.global.u64 	%rd2, %rd4;
	mul.wide.s32 	%rd16, %r11, 4;
$L__BB0_2:
	div.s32 	%r18, %r26, %r11;
	mul.lo.s32 	%r19, %r18, %r11;
	sub.s32 	%r7, %r26, %r19;
	setp.ge.s32 	%p2, %r7, %r3;
	min.s32 	%r20, %r7, %r18;
	setp.lt.s32 	%p3, %r20, 1;
	setp.ge.s32 	%p4, %r18, %r4;
	or.pred  	%p5, %p2, %p4;
	or.pred  	%p6, %p5, %p3;
	@%p6 bra 	$L__BB0_4;
	mul.wide.s32 	%rd5, %r26, 4;
	add.s64 	%rd6, %rd1, %rd5;
	ld.global.f32 	%f2, [%rd6];
	cvt.s64.s32 	%rd7, %r19;
	cvt.u64.u32 	%rd8, %r7;
	add.s64 	%rd9, %rd8, %rd7;
	shl.b64 	%rd10, %rd9, 2;
	add.s64 	%rd11, %rd1, %rd10;
	ld.global.f32 	%f3, [%rd11+-4];
	ld.global.f32 	%f4, [%rd11+4];
	add.f32 	%f5, %f3, %f4;
	sub.s32 	%r22, %r19, %r11;
	add.s32 	%r23, %r22, %r7;
	mul.wide.s32 	%rd12, %r23, 4;
	add.s64 	%rd13, %rd1, %rd12;
	ld.global.f32 	%f6, [%rd13];
	add.f32 	%f7, %f5, %f6;
	shl.b32 	%r24, %r11, 1;
	add.s32 	%r25, %r23, %r24;
	mul.wide.s32 	%rd14, %r25, 4;
	add.s64 	%rd15, %rd1, %rd14;
	ld.global.f32 	%f8, [%rd15];
	add.f32 	%f9, %f7, %f8;
	cvt.f64.f32 	%fd5, %f9;
	add.s64 	%rd17, %rd13, %rd16;
	ld.global.f32 	%f10, [%rd17];
	cvt.f64.f32 	%fd6, %f10;
	mul.f64 	%fd7, %fd2, %fd6;
	fma.rn.f64 	%fd8, %fd1, %fd5, %fd7;
	cvt.rn.f32.f64 	%f11, %fd8;
	st.global.f32 	[%rd6], %f11;
	sub.f32 	%f12, %f2, %f11;
	abs.f32 	%f13, %f12;
	atom.global.add.f32 	%f14, [%rd2], %f13;
$L__BB0_4:
	add.s32 	%r26, %r26, %r5;
	setp.lt.u32 	%p7, %r26, %r2;
	@%p7 bra 	$L__BB0_2;
$L__BB0_5:
	ret;

}
	// .globl	_Z2rbPfiiffiS_
.visible .entry _Z2rbPfiiffiS_(
	.param .u64 .ptr .align 1 _Z2rbPfiiffiS__param_0,
	.param .u32 _Z2rbPfiiffiS__param_1,
	.param .u32 _Z2rbPfiiffiS__param_2,
	.param .f32 _Z2rbPfiiffiS__param_3,
	.param .f32 _Z2rbPfiiffiS__param_4,
	.param .u32 _Z2rbPfiiffiS__param_5,
	.param .u64 .ptr .align 1 _Z2rbPfiiffiS__param_6
)
{
	.reg .pred 	%p<28>;
	.reg .b32 	%r<48>;
	.reg .b32 	%f<28>;
	.reg .b64 	%rd<31>;
	.reg .b64 	%fd<13>;

	ld.param.u64 	%rd3, [_Z2rbPfiiffiS__param_0];
	ld.param.u32 	%r14, [_Z2rbPfiiffiS__param_1];
	ld.param.u32 	%r15, [_Z2rbPfiiffiS__param_2];
	ld.param.f32 	%f1, [_Z2rbPfiiffiS__param_3];
	ld.param.u32 	%r16, [_Z2rbPfiiffiS__param_5];
	ld.param.u64 	%rd4, [_Z2rbPfiiffiS__param_6];
	cvta.to.global.u64 	%rd1, %rd4;
	cvta.to.global.u64 	%rd2, %rd3;
	mul.lo.s32 	%r17, %r15, %r14;
	mov.u32 	%r18, %nctaid.x;
	div.u32 	%r19, %r17, %r18;
	mov.u32 	%r20, %ctaid.x;
	mul.lo.s32 	%r21, %r19, %r20;
	mov.u32 	%r22, %tid.x;
	add.s32 	%r46, %r21, %r22;
	add.s32 	%r2, %r21, %r19;
	setp.ge.u32 	%p1, %r46, %r2;
	@%p1 bra 	$L__BB1_13;
	and.b32  	%r23, %r16, 1;
	setp.eq.b32 	%p2, %r23, 1;
	not.pred 	%p3, %p2;
	add.s32 	%r3, %r15, -1;
	add.s32 	%r4, %r14, -1;
	cvt.f64.f32 	%fd3, %f1;
	mul.f64 	%fd1, %fd3, 0d3FD0000000000000;
	mov.f64 	%fd4, 0d3FF0000000000000;
	sub.f64 	%fd2, %fd4, %fd3;
	mov.u32 	%r5, %ntid.x;
	@%p3 bra 	$L__BB1_2;
	bra.uni 	$L__BB1_8;
$L__BB1_2:
	mul.wide.s32 	%rd29, %r15, 4;
$L__BB1_3:
	div.s32 	%r8, %r46, %r15;
	mul.lo.s32 	%r35, %r8, %r15;
	sub.s32 	%r7, %r46, %r35;
	and.b32  	%r36, %r7, 1;
	setp.eq.b32 	%p15, %r36, 1;
	not.pred 	%p16, %p15;
	and.b32  	%r37, %r8, -2147483647;
	setp.eq.s32 	%p17, %r37, 1;
	and.pred  	%p18, %p16, %p17;
	@%p18 bra 	$L__BB1_5;
	and.b32  	%r38, %r7, -2147483647;
	setp.ne.s32 	%p19, %r38, 1;
	and.b32  	%r39, %r8, 1;
	setp.eq.b32 	%p20, %r39, 1;
	or.pred  	%p21, %p19, %p20;
	@%p21 bra 	$L__BB1_7;
$L__BB1_5:
	setp.ge.s32 	%p22, %r7, %r3;
	min.s32 	%r40, %r7, %r8;
	setp.lt.s32 	%p23, %r40, 1;
	setp.ge.s32 	%p24, %r8, %r4;
	or.pred  	%p25, %p22, %p24;
	or.pred  	%p26, %p25, %p23;
	@%p26 bra 	$L__BB1_7;
	mul.wide.s32 	%rd18, %r46, 4;
	add.s64 	%rd19, %rd2, %rd18;
	ld.global.f32 	%f15, [%rd19];
	cvt.s64.s32 	%rd20, %r35;
	cvt.u64.u32 	%rd21, %r7;
	add.s64 	%rd22, %rd21, %rd20;
	shl.b64 	%rd23, %rd22, 2;
	add.s64 	%rd24, %rd2, %rd23;
	ld.global.f32 	%f16, [%rd24+-4];
	ld.global.f32 	%f17, [%rd24+4];
	add.f32 	%f18, %f16, %f17;
	sub.s32 	%r42, %r35, %r15;
	add.s32 	%r43, %r42, %r7;
	mul.wide.s32 	%rd25, %r43, 4;
	add.s64 	%rd26, %rd2, %rd25;
	ld.global.f32 	%f19, [%rd26];
	add.f32 	%f20, %f18, %f19;
	shl.b32 	%r44, %r15, 1;
	add.s32 	%r45, %r43, %r44;
	mul.wide.s32 	%rd27, %r45, 4;
	add.s64 	%rd28, %rd2, %rd27;
	ld.global.f32 	%f21, [%rd28];
	add.f32 	%f22, %f20, %f21;
	cvt.f64.f32 	%fd9, %f22;
	add.s64 	%rd30, %rd26, %rd29;
	ld.global.f32 	%f23, [%rd30];
	cvt.f64.f32 	%fd10, %f23;
	mul.f64 	%fd11, %fd2, %fd10;
	fma.rn.f64 	%fd12, %fd1, %fd9, %fd11;
	cvt.rn.f32.f64 	%f24, %fd12;
	st.global.f32 	[%rd19], %f24;
	sub.f32 	%f25, %f15, %f24;
	abs.f32 	%f26, %f25;
	atom.global.add.f32 	%f27, [%rd1], %f26;
$L__BB1_7:
	add.s32 	%r46, %r46, %r5;
	setp.lt.u32 	%p27, %r46, %r2;
	@%p27 bra 	$L__BB1_3;
	bra.uni 	$L__BB1_13;
$L__BB1_8:
	div.s32 	%r12, %r46, %r15;
	mul.lo.s32 	%r24, %r12, %r15;
	sub.s32 	%r11, %r46, %r24;
	or.b32  	%r25, %r12, %r11;
	and.b32  	%r26, %r25, 1;
	setp.eq.b32 	%p4, %r26, 1;
	not.pred 	%p5, %p4;
	@%p5 bra 	$L__BB1_10;
	and.b32  	%r27, %r11, -2147483647;
	setp.ne.s32 	%p6, %r27, 1;
	and.b32  	%r28, %r12, -2147483647;
	setp.ne.s32 	%p7, %r28, 1;
	or.pred  	%p8, %p6, %p7;
	@%p8 bra 	$L__BB1_12;
$L__BB1_10:
	setp.ge.s32 	%p9, %r11, %r3;
	min.s32 	%r29, %r11, %r12;
	setp.lt.s32 	%p10, %r29, 1;
	setp.ge.s32 	%p11, %r12, %r4;
	or.pred  	%p12, %p9, %p11;
	or.pred  	%p13, %p12, %p10;
	@%p13 bra 	$L__BB1_12;
	mul.wide.s32 	%rd5, %r46, 4;
	add.s64 	%rd6, %rd2, %rd5;
	ld.global.f32 	%f2, [%rd6];
	cvt.s64.s32 	%rd7, %r24;
	cvt.u64.u32 	%rd8, %r11;
	add.s64 	%rd9, %rd8, %rd7;
	shl.b64 	%rd10, %rd9, 2;
	add.s64 	%rd11, %rd2, %rd10;
	ld.global.f32 	%f3, [%rd11+-4];
	ld.global.f32 	%f4, [%rd11+4];
	add.f32 	%f5, %f3, %f4;
	sub.s32 	%r31, %r24, %r15;
	add.s32 	%r32, %r31, %r11;
	mul.wide.s32 	%rd12, %r32, 4;
	add.s64 	%rd13, %rd2, %rd12;
	ld.global.f32 	%f6, [%rd13];
	add.f32 	%f7, %f5, %f6;
	shl.b32 	%r33, %r15, 1;
	add.s32 	%r34, %r32, %r33;
	mul.wide.s32 	%rd14, %r34, 4;
	add.s64 	%rd15, %rd2, %rd14;
	ld.global.f32 	%f8, [%rd15];
	add.f32 	%f9, %f7, %f8;
	cvt.f64.f32 	%fd5, %f9;
	mul.wide.s32 	%rd16, %r15, 4;
	add.s64 	%rd17, %rd13, %rd16;
	ld.global.f32 	%f10, [%rd17];
	cvt.f64.f32 	%fd6, %f10;
	mul.f64 	%fd7, %fd2, %fd6;
	fma.rn.f64 	%fd8, %fd1, %fd5, %fd7;
	cvt.rn.f32.f64 	%f11, %fd8;
	st.global.f32 	[%rd6], %f11;
	sub.f32 	%f12, %f2, %f11;
	abs.f32 	%f13, %f12;
	atom.global.add.f32 	%f14, [%rd1], %f13;
$L__BB1_12:
	add.s32 	%r46, %r46, %r5;
	setp.lt.u32 	%p14, %r46, %r2;
	@%p14 bra 	$L__BB1_8;
$L__BB1_13:
	ret;

}
	// .globl	_Z4dbufPfS_iiffiS_
.visible .entry _Z4dbufPfS_iiffiS_(
	.param .u64 .ptr .align 1 _Z4dbufPfS_iiffiS__param_0,
	.param .u64 .ptr .align 1 _Z4dbufPfS_iiffiS__param_1,
	.param .u32 _Z4dbufPfS_iiffiS__param_2,
	.param .u32 _Z4dbufPfS_iiffiS__param_3,
	.param .f32 _Z4dbufPfS_iiffiS__param_4,
	.param .f32 _Z4dbufPfS_iiffiS__param_5,
	.param .u32 _Z4dbufPfS_iiffiS__param_6,
	.param .u64 .ptr .align 1 _Z4dbufPfS_iiffiS__param_7
)
{
	.reg .pred 	%p<16>;
	.reg .b32 	%r<42>;
	.reg .b32 	%f<28>;
	.reg .b64 	%rd<35>;
	.reg .b64 	%fd<13>;

	ld.param.u64 	%rd4, [_Z4dbufPfS_iiffiS__param_0];
	ld.param.u64 	%rd5, [_Z4dbufPfS_iiffiS__param_1];
	ld.param.u32 	%r14, [_Z4dbufPfS_iiffiS__param_2];
	ld.param.u32 	%r15, [_Z4dbufPfS_iiffiS__param_3];
	ld.param.f32 	%f1, [_Z4dbufPfS_iiffiS__param_4];
	ld.param.u32 	%r16, [_Z4dbufPfS_iiffiS__param_6];
	ld.param.u64 	%rd6, [_Z4dbufPfS_iiffiS__param_7];
	cvta.to.global.u64 	%rd1, %rd6;
	cvta.to.global.u64 	%rd2, %rd4;
	cvta.to.global.u64 	%rd3, %rd5;
	mul.lo.s32 	%r17, %r15, %r14;
	mov.u32 	%r18, %nctaid.x;
	div.u32 	%r19, %r17, %r18;
	mov.u32 	%r20, %ctaid.x;
	mul.lo.s32 	%r21, %r19, %r20;
	mov.u32 	%r22, %tid.x;
	add.s32 	%r40, %r21, %r22;
	add.s32 	%r2, %r21, %r19;
	setp.ge.u32 	%p1, %r40, %r2;
	@%p1 bra 	$L__BB2_9;
	and.b32  	%r23, %r16, 1;
	setp.eq.b32 	%p2, %r23, 1;
	not.pred 	%p3, %p2;
	add.s32 	%r3, %r15, -1;
	add.s32 	%r4, %r14, -1;
	cvt.f64.f32 	%fd3, %f1;
	mul.f64 	%fd1, %fd3, 0d3FD0000000000000;
	mov.f64 	%fd4, 0d3FF0000000000000;
	sub.f64 	%fd2, %fd4, %fd3;
	mov.u32 	%r5, %ntid.x;
	@%p3 bra 	$L__BB2_2;
	bra.uni 	$L__BB2_6;
$L__BB2_2:
	mul.wide.s32 	%rd32, %r15, 4;
$L__BB2_3:
	div.s32 	%r32, %r40, %r15;
	mul.lo.s32 	%r33, %r32, %r15;
	sub.s32 	%r7, %r40, %r33;
	setp.ge.s32 	%p10, %r7, %r3;
	min.s32 	%r34, %r7, %r32;
	setp.lt.s32 	%p11, %r34, 1;
	setp.ge.s32 	%p12, %r32, %r4;
	or.pred  	%p13, %p10, %p12;
	or.pred  	%p14, %p13, %p11;
	@%p14 bra 	$L__BB2_5;
	mul.wide.s32 	%rd21, %r40, 4;
	add.s64 	%rd22, %rd2, %rd21;
	ld.global.f32 	%f15, [%rd22];
	cvt.s64.s32 	%rd23, %r33;
	cvt.u64.u32 	%rd24, %r7;
	add.s64 	%rd25, %rd24, %rd23;
	shl.b64 	%rd26, %rd25, 2;
	add.s64 	%rd27, %rd2, %rd26;
	ld.global.f32 	%f16, [%rd27+-4];
	ld.global.f32 	%f17, [%rd27+4];
	add.f32 	%f18, %f16, %f17;
	sub.s32 	%r36, %r33, %r15;
	add.s32 	%r37, %r36, %r7;
	mul.wide.s32 	%rd28, %r37, 4;
	add.s64 	%rd29, %rd2, %rd28;
	ld.global.f32 	%f19, [%rd29];
	add.f32 	%f20, %f18, %f19;
	shl.b32 	%r38, %r15, 1;
	add.s32 	%r39, %r37, %r38;
	mul.wide.s32 	%rd30, %r39, 4;
	add.s64 	%rd31, %rd2, %rd30;
	ld.global.f32 	%f21, [%rd31];
	add.f32 	%f22, %f20, %f21;
	cvt.f64.f32 	%fd9, %f22;
	add.s64 	%rd33, %rd29, %rd32;
	ld.global.f32 	%f23, [%rd33];
	cvt.f64.f32 	%fd10, %f23;
	mul.f64 	%fd11, %fd2, %fd10;
	fma.rn.f64 	%fd12, %fd1, %fd9, %fd11;
	cvt.rn.f32.f64 	%f24, %fd12;
	add.s64 	%rd34, %rd3, %rd21;
	st.global.f32 	[%rd34], %f24;
	sub.f32 	%f25, %f15, %f24;
	abs.f32 	%f26, %f25;
	atom.global.add.f32 	%f27, [%rd1], %f26;
$L__BB2_5:
	add.s32 	%r40, %r40, %r5;
	setp.lt.u32 	%p15, %r40, %r2;
	@%p15 bra 	$L__BB2_3;
	bra.uni 	$L__BB2_9;
$L__BB2_6:
	div.s32 	%r24, %r40, %r15;
	mul.lo.s32 	%r25, %r24, %r15;
	sub.s32 	%r11, %r40, %r25;
	setp.ge.s32 	%p4, %r11, %r3;
	min.s32 	%r26, %r11, %r24;
	setp.lt.s32 	%p5, %r26, 1;
	setp.ge.s32 	%p6, %r24, %r4;
	or.pred  	%p7, %p4, %p6;
	or.pred  	%p8, %p7, %p5;
	@%p8 bra 	$L__BB2_8;
	mul.wide.s32 	%rd7, %r40, 4;
	add.s64 	%rd8, %rd3, %rd7;
	ld.global.f32 	%f2, [%rd8];
	cvt.s64.s32 	%rd9, %r25;
	cvt.u64.u32 	%rd10, %r11;
	add.s64 	%rd11, %rd10, %rd9;
	shl.b64 	%rd12, %rd11, 2;
	add.s64 	%rd13, %rd3, %rd12;
	ld.global.f32 	%f3, [%rd13+-4];
	ld.global.f32 	%f4, [%rd13+4];
	add.f32 	%f5, %f3, %f4;
	sub.s32 	%r28, %r25, %r15;
	add.s32 	%r29, %r28, %r11;
	mul.wide.s32 	%rd14, %r29, 4;
	add.s64 	%rd15, %rd3, %rd14;
	ld.global.f32 	%f6, [%rd15];
	add.f32 	%f7, %f5, %f6;
	shl.b32 	%r30, %r15, 1;
	add.s32 	%r31, %r29, %r30;
	mul.wide.s32 	%rd16, %r31, 4;
	add.s64 	%rd17, %rd3, %rd16;
	ld.global.f32 	%f8, [%rd17];
	add.f32 	%f9, %f7, %f8;
	cvt.f64.f32 	%fd5, %f9;
	mul.wide.s32 	%rd18, %r15, 4;
	add.s64 	%rd19, %rd15, %rd18;
	ld.global.f32 	%f10, [%rd19];
	cvt.f64.f32 	%fd6, %f10;
	mul.f64 	%fd7, %fd2, %fd6;
	fma.rn.f64 	%fd8, %fd1, %fd5, %fd7;
	cvt.rn.f32.f64 	%f11, %fd8;
	add.s64 	%rd20, %rd2, %rd7;
	st.global.f32 	[%rd20], %f11;
	sub.f32 	%f12, %f2, %f11;
	abs.f32 	%f13, %f12;
	atom.global.add.f32 	%f14, [%rd1], %f13;
$L__BB2_8:
	add.s32 	%r40, %r40, %r5;
	setp.lt.u32 	%p9, %r40, %r2;
	@%p9 bra 	$L__BB2_6;
$L__BB2_9:
	ret;

}


// ===== COMPILED SASS (sm_100) =====

	.target	sm_100

	.elftype	@"ET_EXEC"


//--------------------- .note.nv.tkinfo           --------------------------
	.section	.note.nv.tkinfo,"",@"SHT_NOTE"
	.sectionflags	@"SHF_NOTE_NV_TKINFO"
	.tkinfo
        /*0018*/ 	.word	0x00000002
        /*0030*/ 	.string	""
        /*0030*/ 	.string	"ptxas"
        /*0030*/ 	.string	"Cuda compilation tools, release 13.0, V13.0.88"
        /*0030*/ 	.string	"Build cuda_13.0.r13.0/compiler.36424714_0"
        /*0030*/ 	.string	"-arch sm_100 -m 64 "



//--------------------- .note.nv.cuinfo           --------------------------
	.section	.note.nv.cuinfo,"",@"SHT_NOTE"
	.sectionflags	@"SHF_NOTE_NV_CUINFO"
        /*0018*/ 	.short	0x0002
        /*001a*/ 	.short	0x0064
        /*001c*/ 	.short	0x0082
	.zero		2


//--------------------- .nv.info                  --------------------------
	.section	.nv.info,"",@"SHT_CUDA_INFO"
	.align	4


	//----- nvinfo : EIATTR_REGCOUNT
	.align		4
        /*0000*/ 	.byte	0x04, 0x2f
        /*0002*/ 	.short	(.L_1 - .L_0)
	.align		4
.L_0:
        /*0004*/ 	.word	index@(_Z6simplePfiiffiS_)
        /*0008*/ 	.word	0x0000001e


	//----- nvinfo : EIATTR_FRAME_SIZE
	.align		4
.L_1:
        /*000c*/ 	.byte	0x04, 0x11
        /*000e*/ 	.short	(.L_3 - .L_2)
	.align		4
.L_2:
        /*0010*/ 	.word	index@(_Z6simplePfiiffiS_)
        /*0014*/ 	.word	0x00000000


	//----- nvinfo : EIATTR_REGCOUNT
	.align		4
.L_3:
        /*0018*/ 	.byte	0x04, 0x2f
        /*001a*/ 	.short	(.L_5 - .L_4)
	.align		4
.L_4:
        /*001c*/ 	.word	index@(_Z2rbPfiiffiS_)
        /*0020*/ 	.word	0x0000001e


	//----- nvinfo : EIATTR_FRAME_SIZE
	.align		4
.L_5:
        /*0024*/ 	.byte	0x04, 0x11
        /*0026*/ 	.short	(.L_7 - .L_6)
	.align		4
.L_6:
        /*0028*/ 	.word	index@(_Z2rbPfiiffiS_)
        /*002c*/ 	.word	0x00000000


	//----- nvinfo : EIATTR_REGCOUNT
	.align		4
.L_7:
        /*0030*/ 	.byte	0x04, 0x2f
        /*0032*/ 	.short	(.L_9 - .L_8)
	.align		4
.L_8:
        /*0034*/ 	.word	index@(_Z4dbufPfS_iiffiS_)
        /*0038*/ 	.word	0x00000020


	//----- nvinfo : EIATTR_FRAME_SIZE
	.align		4
.L_9:
        /*003c*/ 	.byte	0x04, 0x11
        /*003e*/ 	.short	(.L_11 - .L_10)
	.align		4
.L_10:
        /*0040*/ 	.word	index@(_Z4dbufPfS_iiffiS_)
        /*0044*/ 	.word	0x00000000


	//----- nvinfo : EIATTR_MIN_STACK_SIZE
	.align		4
.L_11:
        /*0048*/ 	.byte	0x04, 0x12
        /*004a*/ 	.short	(.L_13 - .L_12)
	.align		4
.L_12:
        /*004c*/ 	.word	index@(_Z4dbufPfS_iiffiS_)
        /*0050*/ 	.word	0x00000000


	//----- nvinfo : EIATTR_MIN_STACK_SIZE
	.align		4
.L_13:
        /*0054*/ 	.byte	0x04, 0x12
        /*0056*/ 	.short	(.L_15 - .L_14)
	.align		4
.L_14:
        /*0058*/ 	.word	index@(_Z2rbPfiiffiS_)
        /*005c*/ 	.word	0x00000000


	//----- nvinfo : EIATTR_MIN_STACK_SIZE
	.align		4
.L_15:
        /*0060*/ 	.byte	0x04, 0x12
        /*0062*/ 	.short	(.L_17 - .L_16)
	.align		4
.L_16:
        /*0064*/ 	.word	index@(_Z6simplePfiiffiS_)
        /*0068*/ 	.word	0x00000000
.L_17:


//--------------------- .nv.compat                --------------------------
	.section	.nv.compat,"",@"SHT_CUDA_COMPAT_INFO"
	.align	4
        /*0000*/ 	.byte	0x02, 0x09, 0x00, 0x00, 0x02, 0x02, 0x01, 0x00, 0x02, 0x05, 0x05, 0x00, 0x03, 0x07, 0x01, 0x01
        /*0010*/ 	.byte	0x02, 0x03, 0x00, 0x00, 0x02, 0x06, 0x01, 0x00, 0x04, 0x0b, 0x08, 0x00, 0x01, 0x00, 0x00, 0x00
        /*0020*/ 	.byte	0x00, 0x00, 0x00, 0x00


//--------------------- .nv.info._Z4dbufPfS_iiffiS_ --------------------------
	.section	.nv.info._Z4dbufPfS_iiffiS_,"",@"SHT_CUDA_INFO"
	.sectionflags	@""
	.align	4


	//----- nvinfo : EIATTR_CUDA_API_VERSION
	.align		4
        /*0000*/ 	.byte	0x04, 0x37
        /*0002*/ 	.short	(.L_19 - .L_18)
.L_18:
        /*0004*/ 	.word	0x00000082


	//----- nvinfo : EIATTR_KPARAM_INFO
	.align		4
.L_19:
        /*0008*/ 	.byte	0x04, 0x17
        /*000a*/ 	.short	(.L_21 - .L_20)
.L_20:
        /*000c*/ 	.word	0x00000000
        /*0010*/ 	.short	0x0007
        /*0012*/ 	.short	0x0028
        /*0014*/ 	.byte	0x00, 0xf5, 0x21, 0x00


	//----- nvinfo : EIATTR_KPARAM_INFO
	.align		4
.L_21:
        /*0018*/ 	.byte	0x04, 0x17
        /*001a*/ 	.short	(.L_23 - .L_22)
.L_22:
        /*001c*/ 	.word	0x00000000
        /*0020*/ 	.short	0x0006
        /*0022*/ 	.short	0x0020
        /*0024*/ 	.byte	0x00, 0xf0, 0x11, 0x00


	//----- nvinfo : EIATTR_KPARAM_INFO
	.align		4
.L_23:
        /*0028*/ 	.byte	0x04, 0x17
        /*002a*/ 	.short	(.L_25 - .L_24)
.L_24:
        /*002c*/ 	.word	0x00000000
        /*0030*/ 	.short	0x0005
        /*0032*/ 	.short	0x001c
        /*0034*/ 	.byte	0x00, 0xf0, 0x11, 0x00


	//----- nvinfo : EIATTR_KPARAM_INFO
	.align		4
.L_25:
        /*0038*/ 	.byte	0x04, 0x17
        /*003a*/ 	.short	(.L_27 - .L_26)
.L_26:
        /*003c*/ 	.word	0x00000000
        /*0040*/ 	.short	0x0004
        /*0042*/ 	.short	0x0018
        /*0044*/ 	.byte	0x00, 0xf0, 0x11, 0x00


	//----- nvinfo : EIATTR_KPARAM_INFO
	.align		4
.L_27:
        /*0048*/ 	.byte	0x04, 0x17
        /*004a*/ 	.short	(.L_29 - .L_28)
.L_28:
        /*004c*/ 	.word	0x00000000
        /*0050*/ 	.short	0x0003
        /*0052*/ 	.short	0x0014
        /*0054*/ 	.byte	0x00, 0xf0, 0x11, 0x00


	//----- nvinfo : EIATTR_KPARAM_INFO
	.align		4
.L_29:
        /*0058*/ 	.byte	0x04, 0x17
        /*005a*/ 	.short	(.L_31 - .L_30)
.L_30:
        /*005c*/ 	.word	0x00000000
        /*0060*/ 	.short	0x0002
        /*0062*/ 	.short	0x0010
        /*0064*/ 	.byte	0x00, 0xf0, 0x11, 0x00


	//----- nvinfo : EIATTR_KPARAM_INFO
	.align		4
.L_31:
        /*0068*/ 	.byte	0x04, 0x17
        /*006a*/ 	.short	(.L_33 - .L_32)
.L_32:
        /*006c*/ 	.word	0x00000000
        /*0070*/ 	.short	0x0001
        /*0072*/ 	.short	0x0008
        /*0074*/ 	.byte	0x00, 0xf5, 0x21, 0x00


	//----- nvinfo : EIATTR_KPARAM_INFO
	.align		4
.L_33:
        /*0078*/ 	.byte	0x04, 0x17
        /*007a*/ 	.short	(.L_35 - .L_34)
.L_34:
        /*007c*/ 	.word	0x00000000
        /*0080*/ 	.short	0x0000
        /*0082*/ 	.short	0x0000
        /*0084*/ 	.byte	0x00, 0xf5, 0x21, 0x00


	//----- nvinfo : EIATTR_SPARSE_MMA_MASK
	.align		4
.L_35:
        /*0088*/ 	.byte	0x03, 0x50
        /*008a*/ 	.short	0x0000


	//----- nvinfo : EIATTR_MAXREG_COUNT
	.align		4
        /*008c*/ 	.byte	0x03, 0x1b
        /*008e*/ 	.short	0x00ff


	//----- nvinfo : EIATTR_MERCURY_ISA_VERSION
	.align		4
        /*0090*/ 	.byte	0x03, 0x5f
        /*0092*/ 	.short	0x0101


	//----- nvinfo : EIATTR_VRC_CTA_INIT_COUNT
	.align		4
        /*0094*/ 	.byte	0x02, 0x4a
	.zero		1
	.zero		1


	//----- nvinfo : EIATTR_EXIT_INSTR_OFFSETS
	.align		4
        /*0098*/ 	.byte	0x04, 0x1c
        /*009a*/ 	.short	(.L_37 - .L_36)


	//   ....[0]....
.L_36:
        /*009c*/ 	.word	0x000001b0


	//   ....[1]....
        /*00a0*/ 	.word	0x000006e0


	//   ....[2]....
        /*00a4*/ 	.word	0x00000b50


	//----- nvinfo : EIATTR_CRS_STACK_SIZE
	.align		4
.L_37:
        /*00a8*/ 	.byte	0x04, 0x1e
        /*00aa*/ 	.short	(.L_39 - .L_38)
.L_38:
        /*00ac*/ 	.word	0x00000000


	//----- nvinfo : EIATTR_CBANK_PARAM_SIZE
	.align		4
.L_39:
        /*00b0*/ 	.byte	0x03, 0x19
        /*00b2*/ 	.short	0x0030


	//----- nvinfo : EIATTR_PARAM_CBANK
	.align		4
        /*00b4*/ 	.byte	0x04, 0x0a
        /*00b6*/ 	.short	(.L_41 - .L_40)
	.align		4
.L_40:
        /*00b8*/ 	.word	index@(.nv.constant0._Z4dbufPfS_iiffiS_)
        /*00bc*/ 	.short	0x0380
        /*00be*/ 	.short	0x0030


	//----- nvinfo : EIATTR_SW_WAR
	.align		4
.L_41:
        /*00c0*/ 	.byte	0x04, 0x36
        /*00c2*/ 	.short	(.L_43 - .L_42)
.L_42:
        /*00c4*/ 	.word	0x00000008
.L_43:


//--------------------- .nv.info._Z2rbPfiiffiS_   --------------------------
	.section	.nv.info._Z2rbPfiiffiS_,"",@"SHT_CUDA_INFO"
	.sectionflags	@""
	.align	4


	//----- nvinfo : EIATTR_CUDA_API_VERSION
	.align		4
        /*0000*/ 	.byte	0x04, 0x37
        /*0002*/ 	.short	(.L_45 - .L_44)
.L_44:
        /*0004*/ 	.word	0x00000082


	//----- nvinfo : EIATTR_KPARAM_INFO
	.align		4
.L_45:
        /*0008*/ 	.byte	0x04, 0x17
        /*000a*/ 	.short	(.L_47 - .L_46)
.L_46:
        /*000c*/ 	.word	0x00000000
        /*0010*/ 	.short	0x0006
        /*0012*/ 	.short	0x0020
        /*0014*/ 	.byte	0x00, 0xf5, 0x21, 0x00


	//----- nvinfo : EIATTR_KPARAM_INFO
	.align		4
.L_47:
        /*0018*/ 	.byte	0x04, 0x17
        /*001a*/ 	.short	(.L_49 - .L_48)
.L_48:
        /*001c*/ 	.word	0x00000000
        /*0020*/ 	.short	0x0005
        /*0022*/ 	.short	0x0018
        /*0024*/ 	.byte	0x00, 0xf0, 0x11, 0x00


	//----- nvinfo : EIATTR_KPARAM_INFO
	.align		4
.L_49:
        /*0028*/ 	.byte	0x04, 0x17
        /*002a*/ 	.short	(.L_51 - .L_50)
.L_50:
        /*002c*/ 	.word	0x00000000
        /*0030*/ 	.short	0x0004
        /*0032*/ 	.short	0x0014
        /*0034*/ 	.byte	0x00, 0xf0, 0x11, 0x00


	//----- nvinfo : EIATTR_KPARAM_INFO
	.align		4
.L_51:
        /*0038*/ 	.byte	0x04, 0x17
        /*003a*/ 	.short	(.L_53 - .L_52)
.L_52:
        /*003c*/ 	.word	0x00000000
        /*0040*/ 	.short	0x0003
        /*0042*/ 	.short	0x0010
        /*0044*/ 	.byte	0x00, 0xf0, 0x11, 0x00


	//----- nvinfo : EIATTR_KPARAM_INFO
	.align		4
.L_53:
        /*0048*/ 	.byte	0x04, 0x17
        /*004a*/ 	.short	(.L_55 - .L_54)
.L_54:
        /*004c*/ 	.word	0x00000000
        /*0050*/ 	.short	0x0002
        /*0052*/ 	.short	0x000c
        /*0054*/ 	.byte	0x00, 0xf0, 0x11, 0x00


	//----- nvinfo : EIATTR_KPARAM_INFO
	.align		4
.L_55:
        /*0058*/ 	.byte	0x04, 0x17
        /*005a*/ 	.short	(.L_57 - .L_56)
.L_56:
        /*005c*/ 	.word	0x00000000
        /*0060*/ 	.short	0x0001
        /*0062*/ 	.short	0x0008
        /*0064*/ 	.byte	0x00, 0xf0, 0x11, 0x00


	//----- nvinfo : EIATTR_KPARAM_INFO
	.align		4
.L_57:
        /*0068*/ 	.byte	0x04, 0x17
        /*006a*/ 	.short	(.L_59 - .L_58)
.L_58:
        /*006c*/ 	.word	0x00000000
        /*0070*/ 	.short	0x0000
        /*0072*/ 	.short	0x0000
        /*0074*/ 	.byte	0x00, 0xf5, 0x21, 0x00


	//----- nvinfo : EIATTR_SPARSE_MMA_MASK
	.align		4
.L_59:
        /*0078*/ 	.byte	0x03, 0x50
        /*007a*/ 	.short	0x0000


	//----- nvinfo : EIATTR_MAXREG_COUNT
	.align		4
        /*007c*/ 	.byte	0x03, 0x1b
        /*007e*/ 	.short	0x00ff


	//----- nvinfo : EIATTR_MERCURY_ISA_VERSION
	.align		4
        /*0080*/ 	.byte	0x03, 0x5f
        /*0082*/ 	.short	0x0101


	//----- nvinfo : EIATTR_VRC_CTA_INIT_COUNT
	.align		4
        /*0084*/ 	.byte	0x02, 0x4a
	.zero		1
	.zero		1


	//----- nvinfo : EIATTR_EXIT_INSTR_OFFSETS
	.align		4
        /*0088*/ 	.byte	0x04, 0x1c
        /*008a*/ 	.short	(.L_61 - .L_60)


	//   ....[0]....
.L_60:
        /*008c*/ 	.word	0x000001b0


	//   ....[1]....
        /*0090*/ 	.word	0x00000730


	//   ....[2]....
        /*0094*/ 	.word	0x00000c10


	//----- nvinfo : EIATTR_CRS_STACK_SIZE
	.align		4
.L_61:
        /*0098*/ 	.byte	0x04, 0x1e
        /*009a*/ 	.short	(.L_63 - .L_62)
.L_62:
        /*009c*/ 	.word	0x00000000


	//----- nvinfo : EIATTR_CBANK_PARAM_SIZE
	.align		4
.L_63:
        /*00a0*/ 	.byte	0x03, 0x19
        /*00a2*/ 	.short	0x0028


	//----- nvinfo : EIATTR_PARAM_CBANK
	.align		4
        /*00a4*/ 	.byte	0x04, 0x0a
        /*00a6*/ 	.short	(.L_65 - .L_64)
	.align		4
.L_64:
        /*00a8*/ 	.word	index@(.nv.constant0._Z2rbPfiiffiS_)
        /*00ac*/ 	.short	0x0380
        /*00ae*/ 	.short	0x0028


	//----- nvinfo : EIATTR_SW_WAR
	.align		4
.L_65:
        /*00b0*/ 	.byte	0x04, 0x36
        /*00b2*/ 	.short	(.L_67 - .L_66)
.L_66:
        /*00b4*/ 	.word	0x00000008
.L_67:


//--------------------- .nv.info._Z6simplePfiiffiS_ --------------------------
	.section	.nv.info._Z6simplePfiiffiS_,"",@"SHT_CUDA_INFO"
	.sectionflags	@""
	.align	4


	//----- nvinfo : EIATTR_CUDA_API_VERSION
	.align		4
        /*0000*/ 	.byte	0x04, 0x37
        /*0002*/ 	.short	(.L_69 - .L_68)
.L_68:
        /*0004*/ 	.word	0x00000082


	//----- nvinfo : EIATTR_KPARAM_INFO
	.align		4
.L_69:
        /*0008*/ 	.byte	0x04, 0x17
        /*000a*/ 	.short	(.L_71 - .L_70)
.L_70:
        /*000c*/ 	.word	0x00000000
        /*0010*/ 	.short	0x0006
        /*0012*/ 	.short	0x0020
        /*0014*/ 	.byte	0x00, 0xf5, 0x21, 0x00


	//----- nvinfo : EIATTR_KPARAM_INFO
	.align		4
.L_71:
        /*0018*/ 	.byte	0x04, 0x17
        /*001a*/ 	.short	(.L_73 - .L_72)
.L_72:
        /*001c*/ 	.word	0x00000000
        /*0020*/ 	.short	0x0005
        /*0022*/ 	.short	0x0018
        /*0024*/ 	.byte	0x00, 0xf0, 0x11, 0x00


	//----- nvinfo : EIATTR_KPARAM_INFO
	.align		4
.L_73:
        /*0028*/ 	.byte	0x04, 0x17
        /*002a*/ 	.short	(.L_75 - .L_74)
.L_74:
        /*002c*/ 	.word	0x00000000
        /*0030*/ 	.short	0x0004
        /*0032*/ 	.short	0x0014
        /*0034*/ 	.byte	0x00, 0xf0, 0x11, 0x00


	//----- nvinfo : EIATTR_KPARAM_INFO
	.align		4
.L_75:
        /*0038*/ 	.byte	0x04, 0x17
        /*003a*/ 	.short	(.L_77 - .L_76)
.L_76:
        /*003c*/ 	.word	0x00000000
        /*0040*/ 	.short	0x0003
        /*0042*/ 	.short	0x0010
        /*0044*/ 	.byte	0x00, 0xf0, 0x11, 0x00


	//----- nvinfo : EIATTR_KPARAM_INFO
	.align		4
.L_77:
        /*0048*/ 	.byte	0x04, 0x17
        /*004a*/ 	.short	(.L_79 - .L_78)
.L_78:
        /*004c*/ 	.word	0x00000000
        /*0050*/ 	.short	0x0002
        /*0052*/ 	.short	0x000c
        /*0054*/ 	.byte	0x00, 0xf0, 0x11, 0x00


	//----- nvinfo : EIATTR_KPARAM_INFO
	.align		4
.L_79:
        /*0058*/ 	.byte	0x04, 0x17
        /*005a*/ 	.short	(.L_81 - .L_80)
.L_80:
        /*005c*/ 	.word	0x00000000
        /*0060*/ 	.short	0x0001
        /*0062*/ 	.short	0x0008
        /*0064*/ 	.byte	0x00, 0xf0, 0x11, 0x00


	//----- nvinfo : EIATTR_KPARAM_INFO
	.align		4
.L_81:
        /*0068*/ 	.byte	0x04, 0x17
        /*006a*/ 	.short	(.L_83 - .L_82)
.L_82:
        /*006c*/ 	.word	0x00000000
        /*0070*/ 	.short	0x0000
        /*0072*/ 	.short	0x0000
        /*0074*/ 	.byte	0x00, 0xf5, 0x21, 0x00


	//----- nvinfo : EIATTR_SPARSE_MMA_MASK
	.align		4
.L_83:
        /*0078*/ 	.byte	0x03, 0x50
        /*007a*/ 	.short	0x0000


	//----- nvinfo : EIATTR_MAXREG_COUNT
	.align		4
        /*007c*/ 	.byte	0x03, 0x1b
        /*007e*/ 	.short	0x00ff


	//----- nvinfo : EIATTR_MERCURY_ISA_VERSION
	.align		4
        /*0080*/ 	.byte	0x03, 0x5f
        /*0082*/ 	.short	0x0101


	//----- nvinfo : EIATTR_VRC_CTA_INIT_COUNT
	.align		4
        /*0084*/ 	.byte	0x02, 0x4a
	.zero		1
	.zero		1


	//----- nvinfo : EIATTR_EXIT_INSTR_OFFSETS
	.align		4
        /*0088*/ 	.byte	0x04, 0x1c
        /*008a*/ 	.short	(.L_85 - .L_84)


	//   ....[0]....
.L_84:
        /*008c*/ 	.word	0x000001b0


	//   ....[1]....
        /*0090*/ 	.word	0x00000680


	//----- nvinfo : EIATTR_CRS_STACK_SIZE
	.align		4
.L_85:
        /*0094*/ 	.byte	0x04, 0x1e
        /*0096*/ 	.short	(.L_87 - .L_86)
.L_86:
        /*0098*/ 	.word	0x00000000


	//----- nvinfo : EIATTR_CBANK_PARAM_SIZE
	.align		4
.L_87:
        /*009c*/ 	.byte	0x03, 0x19
        /*009e*/ 	.short	0x0028


	//----- nvinfo : EIATTR_PARAM_CBANK
	.align		4
        /*00a0*/ 	.byte	0x04, 0x0a
        /*00a2*/ 	.short	(.L_89 - .L_88)
	.align		4
.L_88:
        /*00a4*/ 	.word	index@(.nv.constant0._Z6simplePfiiffiS_)
        /*00a8*/ 	.short	0x0380
        /*00aa*/ 	.short	0x0028


	//----- nvinfo : EIATTR_SW_WAR
	.align		4
.L_89:
        /*00ac*/ 	.byte	0x04, 0x36
        /*00ae*/ 	.short	(.L_91 - .L_90)
.L_90:
        /*00b0*/ 	.word	0x00000008
.L_91:


//--------------------- .nv.callgraph             --------------------------
	.section	.nv.callgraph,"",@"SHT_CUDA_CALLGRAPH"
	.align	4
	.sectionentsize	8
	.align		4
        /*0000*/ 	.word	0x00000000
	.align		4
        /*0004*/ 	.word	0xffffffff
	.align		4
        /*0008*/ 	.word	0x00000000
	.align		4
        /*000c*/ 	.word	0xfffffffe
	.align		4
        /*0010*/ 	.word	0x00000000
	.align		4
        /*0014*/ 	.word	0xfffffffd
	.align		4
        /*0018*/ 	.word	0x00000000
	.align		4
        /*001c*/ 	.word	0xfffffffc


//--------------------- .text._Z4dbufPfS_iiffiS_  --------------------------
	.section	.text._Z4dbufPfS_iiffiS_,"ax",@progbits
	.align	128
        .global         _Z4dbufPfS_iiffiS_
        .type           _Z4dbufPfS_iiffiS_,@function
        .size           _Z4dbufPfS_iiffiS_,(.L_x_20 - _Z4dbufPfS_iiffiS_)
        .other          _Z4dbufPfS_iiffiS_,@"STO_CUDA_ENTRY STV_DEFAULT"
_Z4dbufPfS_iiffiS_:
.text._Z4dbufPfS_iiffiS_:
[----:B------:R-:W-:Y:S01]  /*0000*/  LDC R1, c[0x0][0x37c] ;  /* 0x0000df00ff017b82 */ /* 0x000fe20000000800 */
[----:B------:R-:W0:Y:S07]  /*0010*/  LDCU UR4, c[0x0][0x370] ;  /* 0x00006e00ff0477ac */ /* 0x000e2e0008000800 */
[----:B------:R-:W1:Y:S01]  /*0020*/  LDC.64 R10, c[0x0][0x390] ;  /* 0x0000e400ff0a7b82 */ /* 0x000e620000000a00 */
[----:B------:R-:W2:Y:S01]  /*0030*/  S2R R8, SR_CTAID.X ;  /* 0x0000000000087919 */ /* 0x000ea20000002500 */
[----:B------:R-:W2:Y:S01]  /*0040*/  S2R R7, SR_TID.X ;  /* 0x0000000000077919 */ /* 0x000ea20000002100 */
[----:B0-----:R-:W0:Y:S01]  /*0050*/  I2F.U32.RP R4, UR4 ;  /* 0x0000000400047d06 */ /* 0x001e220008209000 */
[----:B------:R-:W-:Y:S01]  /*0060*/  ISETP.NE.U32.AND P2, PT, RZ, UR4, PT ;  /* 0x00000004ff007c0c */ /* 0x000fe2000bf45070 */
[----:B-1----:R-:W-:-:S06]  /*0070*/  IMAD R0, R11, R10, RZ ;  /* 0x0000000a0b007224 */ /* 0x002fcc00078e02ff */
[----:B0-----:R-:W0:Y:S02]  /*0080*/  MUFU.RCP R4, R4 ;  /* 0x0000000400047308 */ /* 0x001e240000001000 */
[----:B0-----:R-:W-:-:S06]  /*0090*/  VIADD R2, R4, 0xffffffe ;  /* 0x0ffffffe04027836 */ /* 0x001fcc0000000000 */
[----:B------:R0:W1:Y:S02]  /*00a0*/  F2I.FTZ.U32.TRUNC.NTZ R3, R2 ;  /* 0x0000000200037305 */ /* 0x000064000021f000 */
[----:B0-----:R-:W-:Y:S02]  /*00b0*/  HFMA2 R2, -RZ, RZ, 0, 0 ;  /* 0x00000000ff027431 */ /* 0x001fe400000001ff */
[----:B-1----:R-:W-:-:S04]  /*00c0*/  IMAD.MOV R5, RZ, RZ, -R3 ;  /* 0x000000ffff057224 */ /* 0x002fc800078e0a03 */
[----:B------:R-:W-:-:S04]  /*00d0*/  IMAD R5, R5, UR4, RZ ;  /* 0x0000000405057c24 */ /* 0x000fc8000f8e02ff */
[----:B------:R-:W-:-:S06]  /*00e0*/  IMAD.HI.U32 R3, R3, R5, R2 ;  /* 0x0000000503037227 */ /* 0x000fcc00078e0002 */
[----:B------:R-:W-:-:S04]  /*00f0*/  IMAD.HI.U32 R3, R3, R0, RZ ;  /* 0x0000000003037227 */ /* 0x000fc800078e00ff */
[----:B------:R-:W-:-:S04]  /*0100*/  IMAD.MOV R5, RZ, RZ, -R3 ;  /* 0x000000ffff057224 */ /* 0x000fc800078e0a03 */
[----:B------:R-:W-:-:S05]  /*0110*/  IMAD R0, R5, UR4, R0 ;  /* 0x0000000405007c24 */ /* 0x000fca000f8e0200 */
[----:B------:R-:W-:-:S13]  /*0120*/  ISETP.GE.U32.AND P0, PT, R0, UR4, PT ;  /* 0x0000000400007c0c */ /* 0x000fda000bf06070 */
[----:B------:R-:W-:Y:S01]  /*0130*/  @P0 VIADD R0, R0, -UR4 ;  /* 0x8000000400000c36 */ /* 0x000fe20008000000 */
[----:B------:R-:W-:-:S04]  /*0140*/  @P0 IADD3 R3, PT, PT, R3, 0x1, RZ ;  /* 0x0000000103030810 */ /* 0x000fc80007ffe0ff */
[----:B------:R-:W-:-:S13]  /*0150*/  ISETP.GE.U32.AND P1, PT, R0, UR4, PT ;  /* 0x0000000400007c0c */ /* 0x000fda000bf26070 */
[----:B------:R-:W-:Y:S01]  /*0160*/  @P1 VIADD R3, R3, 0x1 ;  /* 0x0000000103031836 */ /* 0x000fe20000000000 */
[----:B------:R-:W-:-:S05]  /*0170*/  @!P2 LOP3.LUT R3, RZ, UR4, RZ, 0x33, !PT ;  /* 0x00000004ff03ac12 */ /* 0x000fca000f8e33ff */
[CC--:B--2---:R-:W-:Y:S02]  /*0180*/  IMAD R7, R3.reuse, R8.reuse, R7 ;  /* 0x0000000803077224 */ /* 0x0c4fe400078e0207 */
[----:B------:R-:W-:-:S05]  /*0190*/  IMAD R8, R3, R8, R3 ;  /* 0x0000000803087224 */ /* 0x000fca00078e0203 */
[----:B------:R-:W-:-:S13]  /*01a0*/  ISETP.GE.U32.AND P0, PT, R7, R8, PT ;  /* 0x000000080700720c */ /* 0x000fda0003f06070 */
[----:B------:R-:W-:Y:S05]  /*01b0*/  @P0 EXIT ;  /* 0x000000000000094d */ /* 0x000fea0003800000 */
[----:B------:R-:W0:Y:S01]  /*01c0*/  LDCU UR5, c[0x0][0x398] ;  /* 0x00007300ff0577ac */ /* 0x000e220008000800 */
[----:B------:R-:W-:Y:S01]  /*01d0*/  VIADD R6, R10, 0xffffffff ;  /* 0xffffffff0a067836 */ /* 0x000fe20000000000 */
[----:B------:R-:W-:Y:S01]  /*01e0*/  IADD3 R0, PT, PT, R11, -0x1, RZ ;  /* 0xffffffff0b007810 */ /* 0x000fe20007ffe0ff */
[----:B------:R-:W1:Y:S01]  /*01f0*/  LDCU UR4, c[0x0][0x3a0] ;  /* 0x00007400ff0477ac */ /* 0x000e620008000800 */
[----:B------:R-:W2:Y:S01]  /*0200*/  LDCU.64 UR6, c[0x0][0x358] ;  /* 0x00006b00ff0677ac */ /* 0x000ea20008000a00 */
[----:B0-----:R-:W0:Y:S01]  /*0210*/  F2F.F64.F32 R2, UR5 ;  /* 0x0000000500027d10 */ /* 0x001e220008201800 */
[----:B------:R-:W3:Y:S01]  /*0220*/  LDCU UR5, c[0x0][0x360] ;  /* 0x00006c00ff0577ac */ /* 0x000ee20008000800 */
[----:B-1----:R-:W-:-:S04]  /*0230*/  ULOP3.LUT UR4, UR4, 0x1, URZ, 0xc0, !UPT ;  /* 0x0000000104047892 */ /* 0x002fc8000f8ec0ff */
[----:B------:R-:W-:Y:S01]  /*0240*/  UISETP.NE.U32.AND UP0, UPT, UR4, 0x1, UPT ;  /* 0x000000010400788c */ /* 0x000fe2000bf05070 */
[C---:B0-----:R-:W-:Y:S02]  /*0250*/  DMUL R4, R2.reuse, 0.25 ;  /* 0x3fd0000002047828 */ /* 0x041fe40000000000 */
[----:B------:R-:W-:-:S06]  /*0260*/  DADD R2, -R2, 1 ;  /* 0x3ff0000002027429 */ /* 0x000fcc0000000100 */
[----:B--2---:R-:W-:Y:S05]  /*0270*/  BRA.U UP0, `(.L_x_0) ;  /* 0x00000005001c7547 */ /* 0x004fea000b800000 */
[----:B------:R-:W-:Y:S01]  /*0280*/  IABS R9, R11 ;  /* 0x0000000b00097213 */ /* 0x000fe20000000000 */
[----:B------:R-:W0:Y:S01]  /*0290*/  LDC R18, c[0x0][0x394] ;  /* 0x0000e500ff127b82 */ /* 0x000e220000000800 */
[----:B------:R-:W1:Y:S02]  /*02a0*/  LDCU.64 UR8, c[0x0][0x388] ;  /* 0x00007100ff0877ac */ /* 0x000e640008000a00 */
[----:B------:R-:W2:Y:S05]  /*02b0*/  I2F.RP R16, R9 ;  /* 0x0000000900107306 */ /* 0x000eaa0000209400 */
[----:B------:R-:W4:Y:S08]  /*02c0*/  LDC.64 R10, c[0x0][0x380] ;  /* 0x0000e000ff0a7b82 */ /* 0x000f300000000a00 */
[----:B------:R-:W0:Y:S01]  /*02d0*/  LDC.64 R12, c[0x0][0x388] ;  /* 0x0000e200ff0c7b82 */ /* 0x000e220000000a00 */
[----:B--2---:R-:W2:Y:S02]  /*02e0*/  MUFU.RCP R16, R16 ;  /* 0x0000001000107308 */ /* 0x004ea40000001000 */
[----:B--2---:R-:W-:-:S06]  /*02f0*/  VIADD R14, R16, 0xffffffe ;  /* 0x0ffffffe100e7836 */ /* 0x004fcc0000000000 */
[----:B------:R2:W5:Y:S02]  /*0300*/  F2I.FTZ.U32.TRUNC.NTZ R15, R14 ;  /* 0x0000000e000f7305 */ /* 0x000564000021f000 */
[----:B--2---:R-:W-:Y:S01]  /*0310*/  IMAD.MOV.U32 R14, RZ, RZ, RZ ;  /* 0x000000ffff0e7224 */ /* 0x004fe200078e00ff */
[----:B-----5:R-:W-:-:S05]  /*0320*/  IADD3 R20, PT, PT, RZ, -R15, RZ ;  /* 0x8000000fff147210 */ /* 0x020fca0007ffe0ff */
[----:B------:R-:W-:-:S04]  /*0330*/  IMAD R19, R20, R9, RZ ;  /* 0x0000000914137224 */ /* 0x000fc800078e02ff */
[----:B01--4-:R-:W-:-:S07]  /*0340*/  IMAD.HI.U32 R19, R15, R19, R14 ;  /* 0x000000130f137227 */ /* 0x013fce00078e000e */
.L_x_3:
[----:B-1----:R-:W-:Y:S01]  /*0350*/  IABS R16, R7 ;  /* 0x0000000700107213 */ /* 0x002fe20000000000 */
[----:B------:R-:W-:Y:S01]  /*0360*/  BSSY.RECONVERGENT B0, `(.L_x_1) ;  /* 0x0000034000007945 */ /* 0x000fe20003800200 */
[----:B------:R-:W-:-:S03]  /*0370*/  IABS R17, R18 ;  /* 0x0000001200117213 */ /* 0x000fc60000000000 */
[----:B------:R-:W-:-:S05]  /*0380*/  IMAD.HI.U32 R14, R19, R16, RZ ;  /* 0x00000010130e7227 */ /* 0x000fca00078e00ff */
[----:B------:R-:W-:-:S05]  /*0390*/  IADD3 R15, PT, PT, -R14, RZ, RZ ;  /* 0x000000ff0e0f7210 */ /* 0x000fca0007ffe1ff */
[----:B------:R-:W-:Y:S01]  /*03a0*/  IMAD R16, R17, R15, R16 ;  /* 0x0000000f11107224 */ /* 0x000fe200078e0210 */
[----:B------:R-:W-:-:S04]  /*03b0*/  LOP3.LUT R15, R7, R18, RZ, 0x3c, !PT ;  /* 0x00000012070f7212 */ /* 0x000fc800078e3cff */
[----:B------:R-:W-:Y:S02]  /*03c0*/  ISETP.GT.U32.AND P2, PT, R9, R16, PT ;  /* 0x000000100900720c */ /* 0x000fe40003f44070 */
[----:B------:R-:W-:-:S11]  /*03d0*/  ISETP.GE.AND P1, PT, R15, RZ, PT ;  /* 0x000000ff0f00720c */ /* 0x000fd60003f26270 */
[----:B------:R-:W-:Y:S01]  /*03e0*/  @!P2 IMAD.IADD R16, R16, 0x1, -R17 ;  /* 0x000000011010a824 */ /* 0x000fe200078e0a11 */
[----:B------:R-:W-:Y:S02]  /*03f0*/  @!P2 IADD3 R14, PT, PT, R14, 0x1, RZ ;  /* 0x000000010e0ea810 */ /* 0x000fe40007ffe0ff */
[----:B------:R-:W-:Y:S02]  /*0400*/  ISETP.NE.AND P2, PT, R18, RZ, PT ;  /* 0x000000ff1200720c */ /* 0x000fe40003f45270 */
[----:B------:R-:W-:-:S13]  /*0410*/  ISETP.GE.U32.AND P0, PT, R16, R9, PT ;  /* 0x000000091000720c */ /* 0x000fda0003f06070 */
[----:B------:R-:W-:-:S05]  /*0420*/  @P0 VIADD R14, R14, 0x1 ;  /* 0x000000010e0e0836 */ /* 0x000fca0000000000 */
[----:B------:R-:W-:Y:S02]  /*0430*/  @!P1 IADD3 R14, PT, PT, -R14, RZ, RZ ;  /* 0x000000ff0e0e9210 */ /* 0x000fe40007ffe1ff */
[----:B------:R-:W-:-:S04]  /*0440*/  @!P2 LOP3.LUT R14, RZ, R18, RZ, 0x33, !PT ;  /* 0x00000012ff0ea212 */ /* 0x000fc800078e33ff */
[C---:B------:R-:W-:Y:S01]  /*0450*/  ISETP.GE.AND P0, PT, R14.reuse, R6, PT ;  /* 0x000000060e00720c */ /* 0x040fe20003f06270 */
[----:B------:R-:W-:-:S04]  /*0460*/  IMAD R17, R14, R18, RZ ;  /* 0x000000120e117224 */ /* 0x000fc800078e02ff */
[----:B------:R-:W-:-:S05]  /*0470*/  IMAD.IADD R21, R7, 0x1, -R17 ;  /* 0x0000000107157824 */ /* 0x000fca00078e0a11 */
[----:B------:R-:W-:Y:S02]  /*0480*/  VIMNMX R14, PT, PT, R14, R21, PT ;  /* 0x000000150e0e7248 */ /* 0x000fe40003fe0100 */
[----:B------:R-:W-:-:S04]  /*0490*/  ISETP.GE.OR P0, PT, R21, R0, P0 ;  /* 0x000000001500720c */ /* 0x000fc80000706670 */
[----:B------:R-:W-:-:S13]  /*04a0*/  ISETP.LT.OR P0, PT, R14, 0x1, P0 ;  /* 0x000000010e00780c */ /* 0x000fda0000701670 */
[----:B------:R-:W-:Y:S05]  /*04b0*/  @P0 BRA `(.L_x_2) ;  /* 0x0000000000780947 */ /* 0x000fea0003800000 */
[----:B------:R-:W-:-:S04]  /*04c0*/  IADD3 R14, P0, PT, R17, R21, RZ ;  /* 0x00000015110e7210 */ /* 0x000fc80007f1e0ff */
[----:B------:R-:W-:Y:S02]  /*04d0*/  LEA.HI.X.SX32 R15, R17, RZ, 0x1, P0 ;  /* 0x000000ff110f7211 */ /* 0x000fe400000f0eff */
[C---:B------:R-:W-:Y:S02]  /*04e0*/  LEA R22, P0, R14.reuse, UR8, 0x2 ;  /* 0x000000080e167c11 */ /* 0x040fe4000f8010ff */
[----:B------:R-:W-:Y:S02]  /*04f0*/  IADD3 R17, PT, PT, R21, -R18, R17 ;  /* 0x8000001215117210 */ /* 0x000fe40007ffe011 */
[----:B------:R-:W-:-:S03]  /*0500*/  LEA.HI.X R23, R14, UR9, R15, 0x2, P0 ;  /* 0x000000090e177c11 */ /* 0x000fc600080f140f */
[----:B------:R-:W-:Y:S01]  /*0510*/  IMAD.WIDE R14, R17, 0x4, R12 ;  /* 0x00000004110e7825 */ /* 0x000fe200078e020c */
[C---:B------:R-:W-:Y:S01]  /*0520*/  LEA R21, R18.reuse, R17, 0x1 ;  /* 0x0000001112157211 */ /* 0x040fe200078e08ff */
[----:B------:R-:W2:Y:S04]  /*0530*/  LDG.E R24, desc[UR6][R22.64+-0x4] ;  /* 0xfffffc0616187981 */ /* 0x000ea8000c1e1900 */
[----:B------:R-:W2:Y:S01]  /*0540*/  LDG.E R25, desc[UR6][R22.64+0x4] ;  /* 0x0000040616197981 */ /* 0x000ea2000c1e1900 */
[----:B------:R-:W-:-:S03]  /*0550*/  IMAD.WIDE R16, R18, 0x4, R14 ;  /* 0x0000000412107825 */ /* 0x000fc600078e020e */
[----:B------:R-:W4:Y:S01]  /*0560*/  LDG.E R15, desc[UR6][R14.64] ;  /* 0x000000060e0f7981 */ /* 0x000f22000c1e1900 */
[----:B------:R-:W-:-:S03]  /*0570*/  IMAD.WIDE R20, R21, 0x4, R12 ;  /* 0x0000000415147825 */ /* 0x000fc600078e020c */
[----:B------:R0:W5:Y:S04]  /*0580*/  LDG.E R29, desc[UR6][R16.64] ;  /* 0x00000006101d7981 */ /* 0x000168000c1e1900 */
[----:B------:R-:W3:Y:S01]  /*0590*/  LDG.E R21, desc[UR6][R20.64] ;  /* 0x0000000614157981 */ /* 0x000ee2000c1e1900 */
[----:B------:R-:W-:-:S06]  /*05a0*/  IMAD.WIDE R26, R7, 0x4, R12 ;  /* 0x00000004071a7825 */ /* 0x000fcc00078e020c */
[----:B------:R-:W3:Y:S01]  /*05b0*/  LDG.E R26, desc[UR6][R26.64] ;  /* 0x000000061a1a7981 */ /* 0x000ee2000c1e1900 */
[----:B0-----:R-:W-:-:S04]  /*05c0*/  IMAD.WIDE R16, R7, 0x4, R10 ;  /* 0x0000000407107825 */ /* 0x001fc800078e020a */
[----:B--2---:R-:W-:-:S04]  /*05d0*/  FADD R24, R24, R25 ;  /* 0x0000001918187221 */ /* 0x004fc80000000000 */
[----:B----4-:R-:W-:Y:S02]  /*05e0*/  FADD R28, R24, R15 ;  /* 0x0000000f181c7221 */ /* 0x010fe40000000000 */
[----:B------:R-:W0:Y:S01]  /*05f0*/  LDC.64 R14, c[0x0][0x3a8] ;  /* 0x0000ea00ff0e7b82 */ /* 0x000e220000000a00 */
[----:B-----5:R-:W1:Y:S01]  /*0600*/  F2F.F64.F32 R24, R29 ;  /* 0x0000001d00187310 */ /* 0x020e620000201800 */
[----:B---3--:R-:W-:-:S07]  /*0610*/  FADD R28, R28, R21 ;  /* 0x000000151c1c7221 */ /* 0x008fce0000000000 */
[----:B------:R-:W2:Y:S01]  /*0620*/  F2F.F64.F32 R22, R28 ;  /* 0x0000001c00167310 */ /* 0x000ea20000201800 */
[----:B-1----:R-:W-:-:S08]  /*0630*/  DMUL R24, R2, R24 ;  /* 0x0000001802187228 */ /* 0x002fd00000000000 */
[----:B--2---:R-:W-:-:S10]  /*0640*/  DFMA R22, R4, R22, R24 ;  /* 0x000000160416722b */ /* 0x004fd40000000018 */
[----:B------:R-:W1:Y:S02]  /*0650*/  F2F.F32.F64 R23, R22 ;  /* 0x0000001600177310 */ /* 0x000e640000301000 */
[----:B-1----:R-:W-:Y:S01]  /*0660*/  FADD R20, R26, -R23 ;  /* 0x800000171a147221 */ /* 0x002fe20000000000 */
[----:B------:R1:W-:Y:S03]  /*0670*/  STG.E desc[UR6][R16.64], R23 ;  /* 0x0000001710007986 */ /* 0x0003e6000c101906 */
[----:B------:R-:W-:-:S05]  /*0680*/  FADD R21, |R20|, -RZ ;  /* 0x800000ff14157221 */ /* 0x000fca0000000200 */
[----:B0-----:R1:W-:Y:S02]  /*0690*/  REDG.E.ADD.F32.FTZ.RN.STRONG.GPU desc[UR6][R14.64], R21 ;  /* 0x000000150e0079a6 */ /* 0x0013e4000c12f306 */
.L_x_2:
[----:B---3--:R-:W-:Y:S05]  /*06a0*/  BSYNC.RECONVERGENT B0 ;  /* 0x0000000000007941 */ /* 0x008fea0003800200 */
.L_x_1:
[----:B------:R-:W-:-:S05]  /*06b0*/  VIADD R7, R7, UR5 ;  /* 0x0000000507077c36 */ /* 0x000fca0008000000 */
[----:B------:R-:W-:-:S13]  /*06c0*/  ISETP.GE.U32.AND P0, PT, R7, R8, PT ;  /* 0x000000080700720c */ /* 0x000fda0003f06070 */
[----:B------:R-:W-:Y:S05]  /*06d0*/  @!P0 BRA `(.L_x_3) ;  /* 0xfffffffc001c8947 */ /* 0x000fea000383ffff */
[----:B------:R-:W-:Y:S05]  /*06e0*/  EXIT ;  /* 0x000000000000794d */ /* 0x000fea0003800000 */
.L_x_0:
[----:B------:R-:W-:Y:S01]  /*06f0*/  IABS R9, R11 ;  /* 0x0000000b00097213 */ /* 0x000fe20000000000 */
[----:B------:R-:W0:Y:S01]  /*0700*/  LDC R18, c[0x0][0x394] ;  /* 0x0000e500ff127b82 */ /* 0x000e220000000800 */
[----:B------:R-:W1:Y:S02]  /*0710*/  LDCU.64 UR8, c[0x0][0x380] ;  /* 0x00007000ff0877ac */ /* 0x000e640008000a00 */
[----:B------:R-:W2:Y:S05]  /*0720*/  I2F.RP R16, R9 ;  /* 0x0000000900107306 */ /* 0x000eaa0000209400 */
[----:B------:R-:W4:Y:S08]  /*0730*/  LDC.64 R10, c[0x0][0x380] ;  /* 0x0000e000ff0a7b82 */ /* 0x000f300000000a00 */
[----:B------:R-:W0:Y:S01]  /*0740*/  LDC.64 R12, c[0x0][0x388] ;  /* 0x0000e200ff0c7b82 */ /* 0x000e220000000a00 */
[----:B--2---:R-:W2:Y:S02]  /*0750*/  MUFU.RCP R16, R16 ;  /* 0x0000001000107308 */ /* 0x004ea40000001000 */
[----:B--2---:R-:W-:-:S06]  /*0760*/  IADD3 R14, PT, PT, R16, 0xffffffe, RZ ;  /* 0x0ffffffe100e7810 */ /* 0x004fcc0007ffe0ff */
[----:B------:R2:W5:Y:S02]  /*0770*/  F2I.FTZ.U32.TRUNC.NTZ R15, R14 ;  /* 0x0000000e000f7305 */ /* 0x000564000021f000 */
[----:B--2---:R-:W-:Y:S01]  /*0780*/  MOV R14, RZ ;  /* 0x000000ff000e7202 */ /* 0x004fe20000000f00 */
[----:B-----5:R-:W-:-:S04]  /*0790*/  IMAD.MOV R20, RZ, RZ, -R15 ;  /* 0x000000ffff147224 */ /* 0x020fc800078e0a0f */
[----:B------:R-:W-:-:S04]  /*07a0*/  IMAD R19, R20, R9, RZ ;  /* 0x0000000914137224 */ /* 0x000fc800078e02ff */
[----:B01--4-:R-:W-:-:S07]  /*07b0*/  IMAD.HI.U32 R19, R15, R19, R14 ;  /* 0x000000130f137227 */ /* 0x013fce00078e000e */
.L_x_6:
[----:B-1----:R-:W-:Y:S01]  /*07c0*/  IABS R16, R7 ;  /* 0x0000000700107213 */ /* 0x002fe20000000000 */
[----:B------:R-:W-:Y:S01]  /*07d0*/  BSSY.RECONVERGENT B0, `(.L_x_4) ;  /* 0x0000034000007945 */ /* 0x000fe20003800200 */
[----:B------:R-:W-:-:S03]  /*07e0*/  IABS R17, R18 ;  /* 0x0000001200117213 */ /* 0x000fc60000000000 */
[----:B------:R-:W-:-:S04]  /*07f0*/  IMAD.HI.U32 R14, R19, R16, RZ ;  /* 0x00000010130e7227 */ /* 0x000fc800078e00ff */
[----:B------:R-:W-:-:S04]  /*0800*/  IMAD.MOV R15, RZ, RZ, -R14 ;  /* 0x000000ffff0f7224 */ /* 0x000fc800078e0a0e */
[----:B------:R-:W-:Y:S01]  /*0810*/  IMAD R16, R17, R15, R16 ;  /* 0x0000000f11107224 */ /* 0x000fe200078e0210 */
[----:B------:R-:W-:-:S04]  /*0820*/  LOP3.LUT R15, R7, R18, RZ, 0x3c, !PT ;  /* 0x00000012070f7212 */ /* 0x000fc800078e3cff */
[----:B------:R-:W-:Y:S02]  /*0830*/  ISETP.GT.U32.AND P2, PT, R9, R16, PT ;  /* 0x000000100900720c */ /* 0x000fe40003f44070 */
[----:B------:R-:W-:-:S11]  /*0840*/  ISETP.GE.AND P0, PT, R15, RZ, PT ;  /* 0x000000ff0f00720c */ /* 0x000fd60003f06270 */
[----:B------:R-:W-:Y:S01]  /*0850*/  @!P2 IADD3 R16, PT, PT, R16, -R17, RZ ;  /* 0x800000111010a210 */ /* 0x000fe20007ffe0ff */
[----:B------:R-:W-:Y:S01]  /*0860*/  @!P2 VIADD R14, R14, 0x1 ;  /* 0x000000010e0ea836 */ /* 0x000fe20000000000 */
[----:B------:R-:W-:Y:S02]  /*0870*/  ISETP.NE.AND P2, PT, R18, RZ, PT ;  /* 0x000000ff1200720c */ /* 0x000fe40003f45270 */
[----:B------:R-:W-:-:S13]  /*0880*/  ISETP.GE.U32.AND P1, PT, R16, R9, PT ;  /* 0x000000091000720c */ /* 0x000fda0003f26070 */
[----:B------:R-:W-:-:S05]  /*0890*/  @P1 IADD3 R14, PT, PT, R14, 0x1, RZ ;  /* 0x000000010e0e1810 */ /* 0x000fca0007ffe0ff */
[----:B------:R-:W-:Y:S01]  /*08a0*/  @!P0 IMAD.MOV R14, RZ, RZ, -R14 ;  /* 0x000000ffff0e8224 */ /* 0x000fe200078e0a0e */
[----:B------:R-:W-:-:S04]  /*08b0*/  @!P2 LOP3.LUT R14, RZ, R18, RZ, 0x33, !PT ;  /* 0x00000012ff0ea212 */ /* 0x000fc800078e33ff */
[C---:B------:R-:W-:Y:S01]  /*08c0*/  ISETP.GE.AND P0, PT, R14.reuse, R6, PT ;  /* 0x000000060e00720c */ /* 0x040fe20003f06270 */
[----:B------:R-:W-:-:S05]  /*08d0*/  IMAD R17, R14, R18, RZ ;  /* 0x000000120e117224 */ /* 0x000fca00078e02ff */
[----:B------:R-:W-:-:S04]  /*08e0*/  IADD3 R21, PT, PT, -R17, R7, RZ ;  /* 0x0000000711157210 */ /* 0x000fc80007ffe1ff */
        /* <DEDUP_REMOVED lines=9> */
[----:B------:R-:W-:Y:S02]  /*0980*/  IMAD.WIDE R14, R17, 0x4, R10 ;  /* 0x00000004110e7825 */ /* 0x000fe400078e020a */
[----:B------:R-:W2:Y:S02]  /*0990*/  LDG.E R24, desc[UR6][R22.64+-0x4] ;  /* 0xfffffc0616187981 */ /* 0x000ea4000c1e1900 */
[C---:B------:R-:W-:Y:S02]  /*09a0*/  IMAD R21, R18.reuse, 0x2, R17 ;  /* 0x0000000212157824 */ /* 0x040fe400078e0211 */
        /* <DEDUP_REMOVED lines=22> */
.L_x_5:
[----:B---3--:R-:W-:Y:S05]  /*0b10*/  BSYNC.RECONVERGENT B0 ;  /* 0x0000000000007941 */ /* 0x008fea0003800200 */
.L_x_4:
[----:B------:R-:W-:-:S04]  /*0b20*/  IADD3 R7, PT, PT, R7, UR5, RZ ;  /* 0x0000000507077c10 */ /* 0x000fc8000fffe0ff */
[----:B------:R-:W-:-:S13]  /*0b30*/  ISETP.GE.U32.AND P0, PT, R7, R8, PT ;  /* 0x000000080700720c */ /* 0x000fda0003f06070 */
[----:B------:R-:W-:Y:S05]  /*0b40*/  @!P0 BRA `(.L_x_6) ;  /* 0xfffffffc001c8947 */ /* 0x000fea000383ffff */
[----:B------:R-:W-:Y:S05]  /*0b50*/  EXIT ;  /* 0x000000000000794d */ /* 0x000fea0003800000 */
.L_x_7:
[----:B------:R-:W-:-:S00]  /*0b60*/  BRA `(.L_x_7) ;  /* 0xfffffffc00fc7947 */ /* 0x000fc0000383ffff */
[----:B------:R-:W-:-:S00]  /*0b70*/  NOP ;  /* 0x0000000000007918 */ /* 0x000fc00000000000 */
        /* <DEDUP_REMOVED lines=8> */
.L_x_20:


//--------------------- .text._Z2rbPfiiffiS_      --------------------------
	.section	.text._Z2rbPfiiffiS_,"ax",@progbits
	.align	128
        .global         _Z2rbPfiiffiS_
        .type           _Z2rbPfiiffiS_,@function
        .size           _Z2rbPfiiffiS_,(.L_x_21 - _Z2rbPfiiffiS_)
        .other          _Z2rbPfiiffiS_,@"STO_CUDA_ENTRY STV_DEFAULT"
_Z2rbPfiiffiS_:
.text._Z2rbPfiiffiS_:
[----:B------:R-:W-:Y:S01]  /*0000*/  LDC R1, c[0x0][0x37c] ;  /* 0x0000df00ff017b82 */ /* 0x000fe20000000800 */
[----:B------:R-:W0:Y:S07]  /*0010*/  LDCU UR4, c[0x0][0x370] ;  /* 0x00006e00ff0477ac */ /* 0x000e2e0008000800 */
[----:B------:R-:W1:Y:S01]  /*0020*/  LDC.64 R8, c[0x0][0x388] ;  /* 0x0000e200ff087b82 */ /* 0x000e620000000a00 */
[----:B------:R-:W2:Y:S01]  /*0030*/  S2R R7, SR_TID.X ;  /* 0x0000000000077919 */ /* 0x000ea20000002100 */
[----:B0-----:R-:W0:Y:S01]  /*0040*/  I2F.U32.RP R4, UR4 ;  /* 0x0000000400047d06 */ /* 0x001e220008209000 */
[----:B------:R-:W-:Y:S01]  /*0050*/  ISETP.NE.U32.AND P2, PT, RZ, UR4, PT ;  /* 0x00000004ff007c0c */ /* 0x000fe2000bf45070 */
[----:B-1----:R-:W-:-:S06]  /*0060*/  IMAD R0, R9, R8, RZ ;  /* 0x0000000809007224 */ /* 0x002fcc00078e02ff */
[----:B0-----:R-:W0:Y:S02]  /*0070*/  MUFU.RCP R4, R4 ;  /* 0x0000000400047308 */ /* 0x001e240000001000 */
[----:B0-----:R-:W-:-:S06]  /*0080*/  VIADD R2, R4, 0xffffffe ;  /* 0x0ffffffe04027836 */ /* 0x001fcc0000000000 */
[----:B------:R0:W1:Y:S02]  /*0090*/  F2I.FTZ.U32.TRUNC.NTZ R3, R2 ;  /* 0x0000000200037305 */ /* 0x000064000021f000 */
[----:B0-----:R-:W-:Y:S02]  /*00a0*/  IMAD.MOV.U32 R2, RZ, RZ, RZ ;  /* 0x000000ffff027224 */ /* 0x001fe400078e00ff */
[----:B-1----:R-:W-:-:S04]  /*00b0*/  IMAD.MOV R5, RZ, RZ, -R3 ;  /* 0x000000ffff057224 */ /* 0x002fc800078e0a03 */
[----:B------:R-:W-:-:S04]  /*00c0*/  IMAD R5, R5, UR4, RZ ;  /* 0x0000000405057c24 */ /* 0x000fc8000f8e02ff */
[----:B------:R-:W-:Y:S02]  /*00d0*/  IMAD.HI.U32 R3, R3, R5, R2 ;  /* 0x0000000503037227 */ /* 0x000fe400078e0002 */
[----:B------:R-:W2:Y:S04]  /*00e0*/  S2R R2, SR_CTAID.X ;  /* 0x0000000000027919 */ /* 0x000ea80000002500 */
        /* <DEDUP_REMOVED lines=14> */
[----:B------:R-:W-:Y:S02]  /*01d0*/  VIADD R6, R8, 0xffffffff ;  /* 0xffffffff08067836 */ /* 0x000fe40000000000 */
[----:B------:R-:W-:Y:S01]  /*01e0*/  VIADD R8, R9, 0xffffffff ;  /* 0xffffffff09087836 */ /* 0x000fe20000000000 */
        /* <DEDUP_REMOVED lines=13> */
[----:B------:R-:W4:Y:S03]  /*02c0*/  LDC.64 R10, c[0x0][0x380] ;  /* 0x0000e000ff0a7b82 */ /* 0x000f260000000a00 */
[----:B--2---:R-:W2:Y:S02]  /*02d0*/  MUFU.RCP R16, R16 ;  /* 0x0000001000107308 */ /* 0x004ea40000001000 */
[----:B--2---:R-:W-:-:S06]  /*02e0*/  VIADD R12, R16, 0xffffffe ;  /* 0x0ffffffe100c7836 */ /* 0x004fcc0000000000 */
[----:B------:R2:W5:Y:S02]  /*02f0*/  F2I.FTZ.U32.TRUNC.NTZ R13, R12 ;  /* 0x0000000c000d7305 */ /* 0x000564000021f000 */
[----:B--2---:R-:W-:Y:S01]  /*0300*/  IMAD.MOV.U32 R12, RZ, RZ, RZ ;  /* 0x000000ffff0c7224 */ /* 0x004fe200078e00ff */
[----:B-----5:R-:W-:-:S05]  /*0310*/  IADD3 R18, PT, PT, RZ, -R13, RZ ;  /* 0x8000000dff127210 */ /* 0x020fca0007ffe0ff */
[----:B------:R-:W-:-:S04]  /*0320*/  IMAD R15, R18, R9, RZ ;  /* 0x00000009120f7224 */ /* 0x000fc800078e02ff */
[----:B01--4-:R-:W-:-:S07]  /*0330*/  IMAD.HI.U32 R15, R13, R15, R12 ;  /* 0x0000000f0d0f7227 */ /* 0x013fce00078e000c */
.L_x_11:
        /* <DEDUP_REMOVED lines=9> */
[----:B------:R-:W-:Y:S02]  /*03d0*/  @!P2 IMAD.IADD R16, R16, 0x1, -R17 ;  /* 0x000000011010a824 */ /* 0x000fe400078e0a11 */
[----:B------:R-:W-:Y:S01]  /*03e0*/  @!P2 VIADD R12, R12, 0x1 ;  /* 0x000000010c0ca836 */ /* 0x000fe20000000000 */
[----:B------:R-:W-:Y:S02]  /*03f0*/  ISETP.NE.AND P2, PT, R14, RZ, PT ;  /* 0x000000ff0e00720c */ /* 0x000fe40003f45270 */
[----:B------:R-:W-:-:S13]  /*0400*/  ISETP.GE.U32.AND P0, PT, R16, R9, PT ;  /* 0x000000091000720c */ /* 0x000fda0003f06070 */
[----:B------:R-:W-:-:S05]  /*0410*/  @P0 IADD3 R12, PT, PT, R12, 0x1, RZ ;  /* 0x000000010c0c0810 */ /* 0x000fca0007ffe0ff */
[----:B------:R-:W-:Y:S01]  /*0420*/  @!P1 IMAD.MOV R12, RZ, RZ, -R12 ;  /* 0x000000ffff0c9224 */ /* 0x000fe200078e0a0c */
[----:B------:R-:W-:-:S04]  /*0430*/  @!P2 LOP3.LUT R12, RZ, R14, RZ, 0x33, !PT ;  /* 0x0000000eff0ca212 */ /* 0x000fc800078e33ff */
[C---:B------:R-:W-:Y:S01]  /*0440*/  LOP3.LUT R16, R12.reuse, 0x80000001, RZ, 0xc0, !PT ;  /* 0x800000010c107812 */ /* 0x040fe200078ec0ff */
[----:B------:R-:W-:-:S03]  /*0450*/  IMAD R13, R12, R14, RZ ;  /* 0x0000000e0c0d7224 */ /* 0x000fc600078e02ff */
[----:B------:R-:W-:Y:S01]  /*0460*/  ISETP.NE.AND P0, PT, R16, 0x1, PT ;  /* 0x000000011000780c */ /* 0x000fe20003f05270 */
[----:B------:R-:W-:-:S05]  /*0470*/  IMAD.IADD R19, R7, 0x1, -R13 ;  /* 0x0000000107137824 */ /* 0x000fca00078e0a0d */
[----:B------:R-:W-:Y:S02]  /*0480*/  LOP3.LUT R16, R12, 0x1, R19, 0xc8, !PT ;  /* 0x000000010c107812 */ /* 0x000fe400078ec813 */
[----:B------:R-:W-:Y:S02]  /*0490*/  LOP3.LUT R17, R19, 0x80000001, RZ, 0xc0, !PT ;  /* 0x8000000113117812 */ /* 0x000fe400078ec0ff */
[----:B------:R-:W-:Y:S02]  /*04a0*/  ISETP.EQ.U32.AND P1, PT, R16, 0x1, PT ;  /* 0x000000011000780c */ /* 0x000fe40003f22070 */
[----:B------:R-:W-:-:S13]  /*04b0*/  ISETP.NE.OR P0, PT, R17, 0x1, P0 ;  /* 0x000000011100780c */ /* 0x000fda0000705670 */
[----:B------:R-:W-:Y:S05]  /*04c0*/  @P0 BRA P1, `(.L_x_10) ;  /* 0x0000000000880947 */ /* 0x000fea0000800000 */
[C---:B------:R-:W-:Y:S02]  /*04d0*/  ISETP.GE.AND P0, PT, R12.reuse, R6, PT ;  /* 0x000000060c00720c */ /* 0x040fe40003f06270 */
[----:B------:R-:W-:Y:S02]  /*04e0*/  VIMNMX R12, PT, PT, R12, R19, PT ;  /* 0x000000130c0c7248 */ /* 0x000fe40003fe0100 */
[----:B------:R-:W-:-:S04]  /*04f0*/  ISETP.GE.OR P0, PT, R19, R8, P0 ;  /* 0x000000081300720c */ /* 0x000fc80000706670 */
[----:B------:R-:W-:-:S13]  /*0500*/  ISETP.LT.OR P0, PT, R12, 0x1, P0 ;  /* 0x000000010c00780c */ /* 0x000fda0000701670 */
[----:B------:R-:W-:Y:S05]  /*0510*/  @P0 BRA `(.L_x_10) ;  /* 0x0000000000740947 */ /* 0x000fea0003800000 */
[----:B------:R-:W-:-:S04]  /*0520*/  IADD3 R12, P0, PT, R13, R19, RZ ;  /* 0x000000130d0c7210 */ /* 0x000fc80007f1e0ff */
[----:B------:R-:W-:Y:S02]  /*0530*/  LEA.HI.X.SX32 R17, R13, RZ, 0x1, P0 ;  /* 0x000000ff0d117211 */ /* 0x000fe400000f0eff */
[----:B------:R-:W-:Y:S02]  /*0540*/  IADD3 R13, PT, PT, R19, -R14, R13 ;  /* 0x8000000e130d7210 */ /* 0x000fe40007ffe00d */
[----:B------:R-:W-:-:S03]  /*0550*/  LEA R26, P0, R12, UR8, 0x2 ;  /* 0x000000080c1a7c11 */ /* 0x000fc6000f8010ff */
[----:B------:R-:W-:Y:S01]  /*0560*/  IMAD.WIDE R18, R13, 0x4, R10 ;  /* 0x000000040d127825 */ /* 0x000fe200078e020a */
[----:B------:R-:W-:-:S03]  /*0570*/  LEA.HI.X R27, R12, UR9, R17, 0x2, P0 ;  /* 0x000000090c1b7c11 */ /* 0x000fc600080f1411 */
[C---:B------:R-:W-:Y:S02]  /*0580*/  IMAD R23, R14.reuse, 0x2, R13 ;  /* 0x000000020e177824 */ /* 0x040fe400078e020d */
[----:B------:R-:W-:Y:S01]  /*0590*/  IMAD.WIDE R20, R14, 0x4, R18 ;  /* 0x000000040e147825 */ /* 0x000fe200078e0212 */
[----:B------:R-:W2:Y:S04]  /*05a0*/  LDG.E R16, desc[UR6][R26.64+-0x4] ;  /* 0xfffffc061a107981 */ /* 0x000ea8000c1e1900 */
[----:B------:R-:W2:Y:S01]  /*05b0*/  LDG.E R17, desc[UR6][R26.64+0x4] ;  /* 0x000004061a117981 */ /* 0x000ea2000c1e1900 */
[----:B------:R-:W-:-:S03]  /*05c0*/  IMAD.WIDE R22, R23, 0x4, R10 ;  /* 0x0000000417167825 */ /* 0x000fc600078e020a */
[----:B------:R-:W4:Y:S04]  /*05d0*/  LDG.E R19, desc[UR6][R18.64] ;  /* 0x0000000612137981 */ /* 0x000f28000c1e1900 */
[----:B------:R-:W5:Y:S04]  /*05e0*/  LDG.E R20, desc[UR6][R20.64] ;  /* 0x0000000614147981 */ /* 0x000f68000c1e1900 */
[----:B------:R-:W3:Y:S01]  /*05f0*/  LDG.E R23, desc[UR6][R22.64] ;  /* 0x0000000616177981 */ /* 0x000ee2000c1e1900 */
[----:B------:R-:W-:-:S05]  /*0600*/  IMAD.WIDE R12, R7, 0x4, R10 ;  /* 0x00000004070c7825 */ /* 0x000fca00078e020a */
[----:B------:R-:W3:Y:S01]  /*0610*/  LDG.E R24, desc[UR6][R12.64] ;  /* 0x000000060c187981 */ /* 0x000ee2000c1e1900 */
[----:B--2---:R-:W-:-:S04]  /*0620*/  FADD R16, R16, R17 ;  /* 0x0000001110107221 */ /* 0x004fc80000000000 */
[----:B----4-:R-:W-:Y:S01]  /*0630*/  FADD R16, R16, R19 ;  /* 0x0000001310107221 */ /* 0x010fe20000000000 */
[----:B-----5:R-:W0:Y:S03]  /*0640*/  F2F.F64.F32 R26, R20 ;  /* 0x00000014001a7310 */ /* 0x020e260000201800 */
[----:B---3--:R-:W-:-:S05]  /*0650*/  FADD R25, R16, R23 ;  /* 0x0000001710197221 */ /* 0x008fca0000000000 */
[----:B------:R-:W1:Y:S01]  /*0660*/  F2F.F64.F32 R16, R25 ;  /* 0x0000001900107310 */ /* 0x000e620000201800 */
[----:B0-----:R-:W-:-:S08]  /*0670*/  DMUL R26, R2, R26 ;  /* 0x0000001a021a7228 */ /* 0x001fd00000000000 */
[----:B-1----:R-:W-:Y:S01]  /*0680*/  DFMA R26, R4, R16, R26 ;  /* 0x00000010041a722b */ /* 0x002fe2000000001a */
[----:B------:R-:W0:Y:S09]  /*0690*/  LDC.64 R16, c[0x0][0x3a0] ;  /* 0x0000e800ff107b82 */ /* 0x000e320000000a00 */
[----:B------:R-:W1:Y:S02]  /*06a0*/  F2F.F32.F64 R27, R26 ;  /* 0x0000001a001b7310 */ /* 0x000e640000301000 */
[----:B-1----:R-:W-:Y:S01]  /*06b0*/  FADD R24, R24, -R27 ;  /* 0x8000001b18187221 */ /* 0x002fe20000000000 */
[----:B------:R1:W-:Y:S03]  /*06c0*/  STG.E desc[UR6][R12.64], R27 ;  /* 0x0000001b0c007986 */ /* 0x0003e6000c101906 */
[----:B------:R-:W-:-:S05]  /*06d0*/  FADD R19, |R24|, -RZ ;  /* 0x800000ff18137221 */ /* 0x000fca0000000200 */
[----:B0-----:R1:W-:Y:S02]  /*06e0*/  REDG.E.ADD.F32.FTZ.RN.STRONG.GPU desc[UR6][R16.64], R19 ;  /* 0x00000013100079a6 */ /* 0x0013e4000c12f306 */
.L_x_10:
[----:B---3--:R-:W-:Y:S05]  /*06f0*/  BSYNC.RECONVERGENT B0 ;  /* 0x0000000000007941 */ /* 0x008fea0003800200 */
.L_x_9:
[----:B------:R-:W-:-:S05]  /*0700*/  VIADD R7, R7, UR5 ;  /* 0x0000000507077c36 */ /* 0x000fca0008000000 */
[----:B------:R-:W-:-:S13]  /*0710*/  ISETP.GE.U32.AND P0, PT, R7, R0, PT ;  /* 0x000000000700720c */ /* 0x000fda0003f06070 */
[----:B------:R-:W-:Y:S05]  /*0720*/  @!P0 BRA `(.L_x_11) ;  /* 0xfffffffc00048947 */ /* 0x000fea000383ffff */
[----:B------:R-:W-:Y:S05]  /*0730*/  EXIT ;  /* 0x000000000000794d */ /* 0x000fea0003800000 */
.L_x_8:
[----:B------:R-:W-:Y:S01]  /*0740*/  IABS R9, R9 ;  /* 0x0000000900097213 */ /* 0x000fe20000000000 */
[----:B------:R-:W0:Y:S01]  /*0750*/  LDC R14, c[0x0][0x38c] ;  /* 0x0000e300ff0e7b82 */ /* 0x000e220000000800 */
[----:B------:R-:W1:Y:S02]  /*0760*/  LDCU.64 UR8, c[0x0][0x380] ;  /* 0x00007000ff0877ac */ /* 0x000e640008000a00 */
[----:B------:R-:W2:Y:S05]  /*0770*/  I2F.RP R16, R9 ;  /* 0x0000000900107306 */ /* 0x000eaa0000209400 */
[----:B------:R-:W4:Y:S03]  /*0780*/  LDC.64 R10, c[0x0][0x380] ;  /* 0x0000e000ff0a7b82 */ /* 0x000f260000000a00 */
[----:B--2---:R-:W2:Y:S02]  /*0790*/  MUFU.RCP R16, R16 ;  /* 0x0000001000107308 */ /* 0x004ea40000001000 */
[----:B--2---:R-:W-:-:S06]  /*07a0*/  IADD3 R12, PT, PT, R16, 0xffffffe, RZ ;  /* 0x0ffffffe100c7810 */ /* 0x004fcc0007ffe0ff */
[----:B------:R2:W5:Y:S02]  /*07b0*/  F2I.FTZ.U32.TRUNC.NTZ R13, R12 ;  /* 0x0000000c000d7305 */ /* 0x000564000021f000 */
[----:B--2---:R-:W-:Y:S02]  /*07c0*/  IMAD.MOV.U32 R12, RZ, RZ, RZ ;  /* 0x000000ffff0c7224 */ /* 0x004fe400078e00ff */
[----:B-----5:R-:W-:-:S04]  /*07d0*/  IMAD.MOV R18, RZ, RZ, -R13 ;  /* 0x000000ffff127224 */ /* 0x020fc800078e0a0d */
[----:B------:R-:W-:-:S04]  /*07e0*/  IMAD R15, R18, R9, RZ ;  /* 0x00000009120f7224 */ /* 0x000fc800078e02ff */
[----:B01--4-:R-:W-:-:S07]  /*07f0*/  IMAD.HI.U32 R15, R13, R15, R12 ;  /* 0x0000000f0d0f7227 */ /* 0x013fce00078e000c */
.L_x_14:
        /* <DEDUP_REMOVED lines=13> */
[----:B------:R-:W-:-:S04]  /*08d0*/  @P1 VIADD R12, R12, 0x1 ;  /* 0x000000010c0c1836 */ /* 0x000fc80000000000 */
[----:B------:R-:W-:Y:S01]  /*08e0*/  @!P0 IMAD.MOV R12, RZ, RZ, -R12 ;  /* 0x000000ffff0c8224 */ /* 0x000fe200078e0a0c */
[----:B------:R-:W-:-:S04]  /*08f0*/  @!P2 LOP3.LUT R12, RZ, R14, RZ, 0x33, !PT ;  /* 0x0000000eff0ca212 */ /* 0x000fc800078e33ff */
[C---:B------:R-:W-:Y:S01]  /*0900*/  LOP3.LUT R16, R12.reuse, 0x80000001, RZ, 0xc0, !PT ;  /* 0x800000010c107812 */ /* 0x040fe200078ec0ff */
[C---:B------:R-:W-:Y:S01]  /*0910*/  IMAD R13, R12.reuse, R14, RZ ;  /* 0x0000000e0c0d7224 */ /* 0x040fe200078e02ff */
[----:B------:R-:W-:Y:S02]  /*0920*/  LOP3.LUT R17, R12, 0x1, RZ, 0xc0, !PT ;  /* 0x000000010c117812 */ /* 0x000fe400078ec0ff */
[----:B------:R-:W-:Y:S02]  /*0930*/  ISETP.NE.AND P0, PT, R16, 0x1, PT ;  /* 0x000000011000780c */ /* 0x000fe40003f05270 */
[----:B------:R-:W-:Y:S02]  /*0940*/  IADD3 R19, PT, PT, -R13, R7, RZ ;  /* 0x000000070d137210 */ /* 0x000fe40007ffe1ff */
[----:B------:R-:W-:Y:S02]  /*0950*/  ISETP.NE.U32.AND P1, PT, R17, 0x1, PT ;  /* 0x000000011100780c */ /* 0x000fe40003f25070 */
[----:B------:R-:W-:-:S02]  /*0960*/  LOP3.LUT R16, R19, 0x1, RZ, 0xc0, !PT ;  /* 0x0000000113107812 */ /* 0x000fc400078ec0ff */
[----:B------:R-:W-:Y:S02]  /*0970*/  LOP3.LUT R17, R19, 0x80000001, RZ, 0xc0, !PT ;  /* 0x8000000113117812 */ /* 0x000fe400078ec0ff */
[----:B------:R-:W-:Y:S02]  /*0980*/  ISETP.NE.U32.AND P2, PT, R16, 0x1, !P0 ;  /* 0x000000011000780c */ /* 0x000fe40004745070 */
[----:B------:R-:W-:-:S13]  /*0990*/  ISETP.NE.OR P0, PT, R17, 0x1, !P1 ;  /* 0x000000011100780c */ /* 0x000fda0004f05670 */
[----:B------:R-:W-:Y:S05]  /*09a0*/  @P0 BRA !P2, `(.L_x_13) ;  /* 0x0000000000880947 */ /* 0x000fea0005000000 */
        /* <DEDUP_REMOVED lines=34> */
.L_x_13:
[----:B---3--:R-:W-:Y:S05]  /*0bd0*/  BSYNC.RECONVERGENT B0 ;  /* 0x0000000000007941 */ /* 0x008fea0003800200 */
.L_x_12:
[----:B------:R-:W-:-:S05]  /*0be0*/  VIADD R7, R7, UR5 ;  /* 0x0000000507077c36 */ /* 0x000fca0008000000 */
[----:B------:R-:W-:-:S13]  /*0bf0*/  ISETP.GE.U32.AND P0, PT, R7, R0, PT ;  /* 0x000000000700720c */ /* 0x000fda0003f06070 */
[----:B------:R-:W-:Y:S05]  /*0c00*/  @!P0 BRA `(.L_x_14) ;  /* 0xfffffff800fc8947 */ /* 0x000fea000383ffff */
[----:B------:R-:W-:Y:S05]  /*0c10*/  EXIT ;  /* 0x000000000000794d */ /* 0x000fea0003800000 */
.L_x_15:
        /* <DEDUP_REMOVED lines=14> */
.L_x_21:


//--------------------- .text._Z6simplePfiiffiS_  --------------------------
	.section	.text._Z6simplePfiiffiS_,"ax",@progbits
	.align	128
        .global         _Z6simplePfiiffiS_
        .type           _Z6simplePfiiffiS_,@function
        .size           _Z6simplePfiiffiS_,(.L_x_22 - _Z6simplePfiiffiS_)
        .other          _Z6simplePfiiffiS_,@"STO_CUDA_ENTRY STV_DEFAULT"
_Z6simplePfiiffiS_:
.text._Z6simplePfiiffiS_:
        /* <DEDUP_REMOVED lines=19> */
[----:B------:R-:W-:Y:S01]  /*0130*/  @P0 IADD3 R0, PT, PT, R0, -UR4, RZ ;  /* 0x8000000400000c10 */ /* 0x000fe2000fffe0ff */
[----:B------:R-:W-:-:S03]  /*0140*/  @P0 VIADD R3, R3, 0x1 ;  /* 0x0000000103030836 */ /* 0x000fc60000000000 */
[----:B------:R-:W-:-:S13]  /*0150*/  ISETP.GE.U32.AND P1, PT, R0, UR4, PT ;  /* 0x0000000400007c0c */ /* 0x000fda000bf26070 */
[----:B------:R-:W-:Y:S02]  /*0160*/  @P1 IADD3 R3, PT, PT, R3, 0x1, RZ ;  /* 0x0000000103031810 */ /* 0x000fe40007ffe0ff */
[----:B------:R-:W-:-:S05]  /*0170*/  @!P2 LOP3.LUT R3, RZ, UR4, RZ, 0x33, !PT ;  /* 0x00000004ff03ac12 */ /* 0x000fca000f8e33ff */
[CC--:B--2---:R-:W-:Y:S02]  /*0180*/  IMAD R15, R3.reuse, R2.reuse, R15 ;  /* 0x00000002030f7224 */ /* 0x0c4fe400078e020f */
[----:B------:R-:W-:-:S05]  /*0190*/  IMAD R0, R3, R2, R3 ;  /* 0x0000000203007224 */ /* 0x000fca00078e0203 */
[----:B------:R-:W-:-:S13]  /*01a0*/  ISETP.GE.U32.AND P0, PT, R15, R0, PT ;  /* 0x000000000f00720c */ /* 0x000fda0003f06070 */
[----:B------:R-:W-:Y:S05]  /*01b0*/  @P0 EXIT ;  /* 0x000000000000094d */ /* 0x000fea0003800000 */
[----:B------:R-:W-:Y:S01]  /*01c0*/  IABS R10, R9 ;  /* 0x00000009000a7213 */ /* 0x000fe20000000000 */
[----:B------:R-:W0:Y:S01]  /*01d0*/  LDCU UR4, c[0x0][0x390] ;  /* 0x00007200ff0477ac */ /* 0x000e220008000800 */
[----:B------:R-:W1:Y:S01]  /*01e0*/  LDC R11, c[0x0][0x38c] ;  /* 0x0000e300ff0b7b82 */ /* 0x000e620000000800 */
[----:B------:R-:W-:Y:S01]  /*01f0*/  VIADD R14, R9, 0xffffffff ;  /* 0xffffffff090e7836 */ /* 0x000fe20000000000 */
[----:B------:R-:W2:Y:S01]  /*0200*/  I2F.RP R4, R10 ;  /* 0x0000000a00047306 */ /* 0x000ea20000209400 */
[----:B------:R-:W3:Y:S01]  /*0210*/  LDCU.64 UR6, c[0x0][0x358] ;  /* 0x00006b00ff0677ac */ /* 0x000ee20008000a00 */
[----:B------:R-:W4:Y:S04]  /*0220*/  LDCU.64 UR8, c[0x0][0x380] ;  /* 0x00007000ff0877ac */ /* 0x000f280008000a00 */
[----:B------:R-:W1:Y:S02]  /*0230*/  LDC.64 R2, c[0x0][0x380] ;  /* 0x0000e000ff027b82 */ /* 0x000e640000000a00 */
[----:B--2---:R-:W2:Y:S08]  /*0240*/  MUFU.RCP R4, R4 ;  /* 0x0000000400047308 */ /* 0x004eb00000001000 */
[----:B0-----:R-:W0:Y:S01]  /*0250*/  F2F.F64.F32 R6, UR4 ;  /* 0x0000000400067d10 */ /* 0x001e220008201800 */
[----:B------:R-:W1:Y:S01]  /*0260*/  LDCU UR4, c[0x0][0x360] ;  /* 0x00006c00ff0477ac */ /* 0x000e620008000800 */
[----:B--2---:R-:W-:-:S06]  /*0270*/  VIADD R12, R4, 0xffffffe ;  /* 0x0ffffffe040c7836 */ /* 0x004fcc0000000000 */
[----:B------:R2:W5:Y:S01]  /*0280*/  F2I.FTZ.U32.TRUNC.NTZ R13, R12 ;  /* 0x0000000c000d7305 */ /* 0x000562000021f000 */
[C---:B0-----:R-:W-:Y:S02]  /*0290*/  DMUL R4, R6.reuse, 0.25 ;  /* 0x3fd0000006047828 */ /* 0x041fe40000000000 */
[----:B------:R-:W-:Y:S01]  /*02a0*/  DADD R6, -R6, 1 ;  /* 0x3ff0000006067429 */ /* 0x000fe20000000100 */
[----:B--2---:R-:W-:Y:S01]  /*02b0*/  IMAD.MOV.U32 R12, RZ, RZ, RZ ;  /* 0x000000ffff0c7224 */ /* 0x004fe200078e00ff */
[----:B-----5:R-:W-:-:S05]  /*02c0*/  IADD3 R17, PT, PT, RZ, -R13, RZ ;  /* 0x8000000dff117210 */ /* 0x020fca0007ffe0ff */
[----:B------:R-:W-:-:S04]  /*02d0*/  IMAD R17, R17, R10, RZ ;  /* 0x0000000a11117224 */ /* 0x000fc800078e02ff */
[----:B------:R-:W-:Y:S01]  /*02e0*/  IMAD.HI.U32 R12, R13, R17, R12 ;  /* 0x000000110d0c7227 */ /* 0x000fe200078e000c */
[----:B-1-34-:R-:W-:-:S07]  /*02f0*/  IADD3 R13, PT, PT, R8, -0x1, RZ ;  /* 0xffffffff080d7810 */ /* 0x01afce0007ffe0ff */
.L_x_18:
[----:B-1----:R-:W-:Y:S01]  /*0300*/  IABS R9, R15 ;  /* 0x0000000f00097213 */ /* 0x002fe20000000000 */
[----:B------:R-:W-:Y:S01]  /*0310*/  BSSY.RECONVERGENT B0, `(.L_x_16) ;  /* 0x0000033000007945 */ /* 0x000fe20003800200 */
[----:B------:R-:W-:-:S03]  /*0320*/  IABS R18, R11 ;  /* 0x0000000b00127213 */ /* 0x000fc60000000000 */
[----:B------:R-:W-:-:S05]  /*0330*/  IMAD.HI.U32 R8, R12, R9, RZ ;  /* 0x000000090c087227 */ /* 0x000fca00078e00ff */
[----:B------:R-:W-:-:S05]  /*0340*/  IADD3 R16, PT, PT, -R8, RZ, RZ ;  /* 0x000000ff08107210 */ /* 0x000fca0007ffe1ff */
[----:B------:R-:W-:-:S05]  /*0350*/  IMAD R9, R18, R16, R9 ;  /* 0x0000001012097224 */ /* 0x000fca00078e0209 */
[----:B------:R-:W-:-:S13]  /*0360*/  ISETP.GT.U32.AND P2, PT, R10, R9, PT ;  /* 0x000000090a00720c */ /* 0x000fda0003f44070 */
[----:B------:R-:W-:Y:S01]  /*0370*/  @!P2 IMAD.IADD R9, R9, 0x1, -R18 ;  /* 0x000000010909a824 */ /* 0x000fe200078e0a12 */
[----:B------:R-:W-:Y:S02]  /*0380*/  @!P2 IADD3 R8, PT, PT, R8, 0x1, RZ ;  /* 0x000000010808a810 */ /* 0x000fe40007ffe0ff */
[----:B------:R-:W-:Y:S02]  /*0390*/  ISETP.NE.AND P2, PT, R11, RZ, PT ;  /* 0x000000ff0b00720c */ /* 0x000fe40003f45270 */
[----:B------:R-:W-:Y:S02]  /*03a0*/  ISETP.GE.U32.AND P0, PT, R9, R10, PT ;  /* 0x0000000a0900720c */ /* 0x000fe40003f06070 */
[----:B------:R-:W-:-:S04]  /*03b0*/  LOP3.LUT R9, R15, R11, RZ, 0x3c, !PT ;  /* 0x0000000b0f097212 */ /* 0x000fc800078e3cff */
[----:B------:R-:W-:-:S07]  /*03c0*/  ISETP.GE.AND P1, PT, R9, RZ, PT ;  /* 0x000000ff0900720c */ /* 0x000fce0003f26270 */
[----:B------:R-:W-:-:S06]  /*03d0*/  @P0 VIADD R8, R8, 0x1 ;  /* 0x0000000108080836 */ /* 0x000fcc0000000000 */
        /* <DEDUP_REMOVED lines=9> */
[C---:B------:R-:W-:Y:S02]  /*0470*/  IADD3 R9, P0, PT, R18.reuse, R17, RZ ;  /* 0x0000001112097210 */ /* 0x040fe40007f1e0ff */
[----:B------:R-:W-:Y:S02]  /*0480*/  IADD3 R8, PT, PT, R17, -R11, R18 ;  /* 0x8000000b11087210 */ /* 0x000fe40007ffe012 */
[----:B------:R-:W-:Y:S02]  /*0490*/  LEA.HI.X.SX32 R16, R18, RZ, 0x1, P0 ;  /* 0x000000ff12107211 */ /* 0x000fe400000f0eff */
[----:B------:R-:W-:Y:S01]  /*04a0*/  LEA R26, P0, R9, UR8, 0x2 ;  /* 0x00000008091a7c11 */ /* 0x000fe2000f8010ff */
[----:B------:R-:W-:Y:S01]  /*04b0*/  IMAD.WIDE R18, R8, 0x4, R2 ;  /* 0x0000000408127825 */ /* 0x000fe200078e0202 */
[----:B------:R-:W-:Y:S02]  /*04c0*/  LEA R23, R11, R8, 0x1 ;  /* 0x000000080b177211 */ /* 0x000fe400078e08ff */
[----:B------:R-:W-:Y:S01]  /*04d0*/  LEA.HI.X R27, R9, UR9, R16, 0x2, P0 ;  /* 0x00000009091b7c11 */ /* 0x000fe200080f1410 */
[----:B------:R-:W-:-:S04]  /*04e0*/  IMAD.WIDE R20, R11, 0x4, R18 ;  /* 0x000000040b147825 */ /* 0x000fc800078e0212 */
[----:B------:R-:W2:Y:S01]  /*04f0*/  LDG.E R16, desc[UR6][R26.64+-0x4] ;  /* 0xfffffc061a107981 */ /* 0x000ea2000c1e1900 */
[----:B------:R-:W-:-:S03]  /*0500*/  IMAD.WIDE R22, R23, 0x4, R2 ;  /* 0x0000000417167825 */ /* 0x000fc600078e0202 */
[----:B------:R-:W2:Y:S04]  /*0510*/  LDG.E R17, desc[UR6][R26.64+0x4] ;  /* 0x000004061a117981 */ /* 0x000ea8000c1e1900 */
[----:B------:R-:W3:Y:S04]  /*0520*/  LDG.E R19, desc[UR6][R18.64] ;  /* 0x0000000612137981 */ /* 0x000ee8000c1e1900 */
[----:B------:R-:W4:Y:S04]  /*0530*/  LDG.E R20, desc[UR6][R20.64] ;  /* 0x0000000614147981 */ /* 0x000f28000c1e1900 */
[----:B------:R-:W5:Y:S01]  /*0540*/  LDG.E R23, desc[UR6][R22.64] ;  /* 0x0000000616177981 */ /* 0x000f62000c1e1900 */
[----:B------:R-:W-:-:S05]  /*0550*/  IMAD.WIDE R8, R15, 0x4, R2 ;  /* 0x000000040f087825 */ /* 0x000fca00078e0202 */
[----:B------:R-:W5:Y:S01]  /*0560*/  LDG.E R24, desc[UR6][R8.64] ;  /* 0x0000000608187981 */ /* 0x000f62000c1e1900 */
[----:B--2---:R-:W-:-:S04]  /*0570*/  FADD R16, R16, R17 ;  /* 0x0000001110107221 */ /* 0x004fc80000000000 */
[----:B---3--:R-:W-:Y:S01]  /*0580*/  FADD R16, R16, R19 ;  /* 0x0000001310107221 */ /* 0x008fe20000000000 */
[----:B----4-:R-:W0:Y:S03]  /*0590*/  F2F.F64.F32 R26, R20 ;  /* 0x00000014001a7310 */ /* 0x010e260000201800 */
[----:B-----5:R-:W-:-:S05]  /*05a0*/  FADD R25, R16, R23 ;  /* 0x0000001710197221 */ /* 0x020fca0000000000 */
        /* <DEDUP_REMOVED lines=9> */
.L_x_17:
[----:B------:R-:W-:Y:S05]  /*0640*/  BSYNC.RECONVERGENT B0 ;  /* 0x0000000000007941 */ /* 0x000fea0003800200 */
.L_x_16:
[----:B------:R-:W-:-:S05]  /*0650*/  VIADD R15, R15, UR4 ;  /* 0x000000040f0f7c36 */ /* 0x000fca0008000000 */
[----:B------:R-:W-:-:S13]  /*0660*/  ISETP.GE.U32.AND P0, PT, R15, R0, PT ;  /* 0x000000000f00720c */ /* 0x000fda0003f06070 */
[----:B------:R-:W-:Y:S05]  /*0670*/  @!P0 BRA `(.L_x_18) ;  /* 0xfffffffc00208947 */ /* 0x000fea000383ffff */
[----:B------:R-:W-:Y:S05]  /*0680*/  EXIT ;  /* 0x000000000000794d */ /* 0x000fea0003800000 */
.L_x_19:
        /* <DEDUP_REMOVED lines=15> */
.L_x_22:


//--------------------- .nv.shared.reserved.0     --------------------------
	.section	.nv.shared.reserved.0,"aw",@nobits
	.weak		__nv_reservedSMEM_offset_0_alias
	.size		__nv_reservedSMEM_offset_0_alias, 0, 64
	.other		__nv_reservedSMEM_offset_0_alias,@"STO_CUDA_RESERVED_SHARED STV_DEFAULT"
__nv_reservedSMEM_offset_0_alias:
	.zero		0
	.zero		64


//--------------------- .nv.constant0._Z4dbufPfS_iiffiS_ --------------------------
	.section	.nv.constant0._Z4dbufPfS_iiffiS_,"a",@progbits
	.sectionflags	@""
	.align	4
.nv.constant0._Z4dbufPfS_iiffiS_:
	.zero		944


//--------------------- .nv.constant0._Z2rbPfiiffiS_ --------------------------
	.section	.nv.constant0._Z2rbPfiiffiS_,"a",@progbits
	.sectionflags	@""
	.align	4
.nv.constant0._Z2rbPfiiffiS_:
	.zero		936


//--------------------- .nv.constant0._Z6simplePfiiffiS_ --------------------------
	.section	.nv.constant0._Z6simplePfiiffiS_,"a",@progbits
	.sectionflags	@""
	.align	4
.nv.constant0._Z6simplePfiiffiS_:
	.zero		936


//--------------------- SYMBOLS --------------------------

	.type		.nv.reservedSmem.offset0,@object
	.size		.nv.reservedSmem.offset0,0x4
